//
// Generated by NVIDIA NVVM Compiler
//
// Compiler Build ID: CL-36424714
// Cuda compilation tools, release 13.0, V13.0.88
// Based on NVVM 20.0.0
//

.version 9.0
.target sm_100
.address_size 64

	// .globl	videoFilterKernel
.const .align 4 .b8 gaussian3[36] = {0, 0, 128, 61, 0, 0, 0, 62, 0, 0, 128, 61, 0, 0, 0, 62, 0, 0, 128, 62, 0, 0, 0, 62, 0, 0, 128, 61, 0, 0, 0, 62, 0, 0, 128, 61};
.const .align 4 .b8 gaussian5[100] = {0, 0, 128, 59, 0, 0, 128, 60, 0, 0, 192, 60, 0, 0, 128, 60, 0, 0, 128, 59, 0, 0, 128, 60, 0, 0, 128, 61, 0, 0, 192, 61, 0, 0, 128, 61, 0, 0, 128, 60, 0, 0, 192, 60, 0, 0, 192, 61, 0, 0, 16, 62, 0, 0, 192, 61, 0, 0, 192, 60, 0, 0, 128, 60, 0, 0, 128, 61, 0, 0, 192, 61, 0, 0, 128, 61, 0, 0, 128, 60, 0, 0, 128, 59, 0, 0, 128, 60, 0, 0, 192, 60, 0, 0, 128, 60, 0, 0, 128, 59};
.const .align 4 .b8 laplacian[36] = {0, 0, 128, 191, 0, 0, 128, 191, 0, 0, 128, 191, 0, 0, 128, 191, 0, 0, 0, 65, 0, 0, 128, 191, 0, 0, 128, 191, 0, 0, 128, 191, 0, 0, 128, 191};
.const .align 4 .b8 mean3[36] = {57, 142, 227, 61, 57, 142, 227, 61, 57, 142, 227, 61, 57, 142, 227, 61, 57, 142, 227, 61, 57, 142, 227, 61, 57, 142, 227, 61, 57, 142, 227, 61, 57, 142, 227, 61};
.const .align 4 .b8 sobelX[36] = {0, 0, 128, 191, 0, 0, 0, 0, 0, 0, 128, 63, 0, 0, 0, 192, 0, 0, 0, 0, 0, 0, 0, 64, 0, 0, 128, 191, 0, 0, 0, 0, 0, 0, 128, 63};
.const .align 4 .b8 sobelY[36] = {0, 0, 128, 191, 0, 0, 0, 192, 0, 0, 128, 191, 0, 0, 0, 0, 0, 0, 0, 0, 0, 0, 0, 0, 0, 0, 128, 63, 0, 0, 0, 64, 0, 0, 128, 63};
.const .align 4 .b8 sharpen[36] = {0, 0, 0, 0, 0, 0, 0, 192, 0, 0, 0, 0, 0, 0, 0, 192, 0, 0, 16, 65, 0, 0, 0, 192, 0, 0, 0, 0, 0, 0, 0, 192};
// _ZZ17videoFilterKernelE7sharedR has been demoted
// _ZZ17videoFilterKernelE7sharedG has been demoted
// _ZZ17videoFilterKernelE7sharedB has been demoted

.visible .entry videoFilterKernel(
	.param .u64 .ptr .align 1 videoFilterKernel_param_0,
	.param .u64 .ptr .align 1 videoFilterKernel_param_1,
	.param .u32 videoFilterKernel_param_2,
	.param .u32 videoFilterKernel_param_3,
	.param .u32 videoFilterKernel_param_4,
	.param .u32 videoFilterKernel_param_5
)
{
	.reg .pred 	%p<31>;
	.reg .b16 	%rs<36>;
	.reg .b32 	%r<126>;
	.reg .b32 	%f<163>;
	.reg .b64 	%rd<21>;
	// demoted variable
	.shared .align 4 .b8 _ZZ17videoFilterKernelE7sharedR[1600];
	// demoted variable
	.shared .align 4 .b8 _ZZ17videoFilterKernelE7sharedG[1600];
	// demoted variable
	.shared .align 4 .b8 _ZZ17videoFilterKernelE7sharedB[1600];
	ld.param.u64 	%rd5, [videoFilterKernel_param_0];
	ld.param.u64 	%rd4, [videoFilterKernel_param_1];
	ld.param.u32 	%r46, [videoFilterKernel_param_2];
	ld.param.u32 	%r50, [videoFilterKernel_param_3];
	ld.param.u32 	%r48, [videoFilterKernel_param_4];
	ld.param.u32 	%r49, [videoFilterKernel_param_5];
	cvta.to.global.u64 	%rd1, %rd5;
	mov.u32 	%r1, %ctaid.x;
	mov.u32 	%r51, %ntid.x;
	mov.u32 	%r2, %tid.x;
	mad.lo.s32 	%r3, %r1, %r51, %r2;
	mov.u32 	%r4, %ctaid.y;
	mov.u32 	%r52, %ntid.y;
	mov.u32 	%r5, %tid.y;
	mad.lo.s32 	%r53, %r4, %r52, %r5;
	setp.ge.s32 	%p2, %r3, %r46;
	setp.ge.s32 	%p3, %r53, %r50;
	or.pred  	%p4, %p2, %p3;
	@%p4 bra 	$L__BB0_34;
	mad.lo.s32 	%r7, %r46, %r53, %r3;
	mul.wide.s32 	%rd6, %r7, 4;
	add.s64 	%rd7, %rd1, %rd6;
	ld.global.u32 	%r8, [%rd7];
	bfe.u32 	%r54, %r8, 0, 8;
	cvt.u16.u32 	%rs35, %r54;
	bfe.u32 	%r55, %r8, 8, 8;
	cvt.u16.u32 	%rs34, %r55;
	bfe.u32 	%r56, %r8, 16, 8;
	cvt.u16.u32 	%rs33, %r56;
	setp.eq.s32 	%p5, %r48, 3;
	@%p5 bra 	$L__BB0_6;
	setp.eq.s32 	%p6, %r48, 2;
	@%p6 bra 	$L__BB0_5;
	setp.ne.s32 	%p7, %r48, 1;
	@%p7 bra 	$L__BB0_7;
	and.b16  	%rs21, %rs35, 255;
	cvt.rn.f32.u16 	%f31, %rs21;
	and.b16  	%rs22, %rs34, 255;
	cvt.rn.f32.u16 	%f32, %rs22;
	mul.f32 	%f33, %f32, 0f3F1645A2;
	fma.rn.f32 	%f34, %f31, 0f3E991687, %f33;
	and.b16  	%rs23, %rs33, 255;
	cvt.rn.f32.u16 	%f35, %rs23;
	fma.rn.f32 	%f36, %f35, 0f3DE978D5, %f34;
	cvt.rzi.u32.f32 	%r60, %f36;
	cvt.u16.u32 	%rs33, %r60;
	mov.u16 	%rs34, %rs33;
	mov.u16 	%rs35, %rs33;
	bra.uni 	$L__BB0_33;
$L__BB0_5:
	not.b16 	%rs35, %rs35;
	not.b16 	%rs34, %rs34;
	not.b16 	%rs33, %rs33;
	bra.uni 	$L__BB0_33;
$L__BB0_6:
	and.b16  	%rs18, %rs35, 255;
	cvt.rn.f32.u16 	%f16, %rs18;
	and.b16  	%rs19, %rs34, 255;
	cvt.rn.f32.u16 	%f17, %rs19;
	mul.f32 	%f18, %f17, 0f3F44DD2F;
	fma.rn.f32 	%f19, %f16, 0f3EC9374C, %f18;
	and.b16  	%rs20, %rs33, 255;
	cvt.rn.f32.u16 	%f20, %rs20;
	fma.rn.f32 	%f21, %f20, 0f3E418937, %f19;
	min.f32 	%f22, %f21, 0f437F0000;
	cvt.rzi.u32.f32 	%r57, %f22;
	cvt.u16.u32 	%rs35, %r57;
	mul.f32 	%f23, %f17, 0f3F2F9DB2;
	fma.rn.f32 	%f24, %f16, 0f3EB2B021, %f23;
	fma.rn.f32 	%f25, %f20, 0f3E2C0831, %f24;
	min.f32 	%f26, %f25, 0f437F0000;
	cvt.rzi.u32.f32 	%r58, %f26;
	cvt.u16.u32 	%rs34, %r58;
	mul.f32 	%f27, %f17, 0f3F08B439;
	fma.rn.f32 	%f28, %f16, 0f3E8B4396, %f27;
	fma.rn.f32 	%f29, %f20, 0f3E0624DD, %f28;
	min.f32 	%f30, %f29, 0f437F0000;
	cvt.rzi.u32.f32 	%r59, %f30;
	cvt.u16.u32 	%rs33, %r59;
	bra.uni 	$L__BB0_33;
$L__BB0_7:
	add.s32 	%r61, %r48, -4;
	setp.gt.u32 	%p8, %r61, 4;
	@%p8 bra 	$L__BB0_33;
	shl.b32 	%r9, %r1, 4;
	shl.b32 	%r10, %r4, 4;
	setp.gt.u32 	%p9, %r2, 19;
	@%p9 bra 	$L__BB0_17;
	add.s32 	%r11, %r10, -2;
	add.s32 	%r12, %r9, -2;
	mov.u32 	%r117, %r2;
$L__BB0_10:
	setp.gt.u32 	%p10, %r5, 19;
	@%p10 bra 	$L__BB0_16;
	add.s32 	%r14, %r12, %r117;
	setp.gt.s32 	%p11, %r14, -1;
	setp.lt.s32 	%p12, %r14, %r46;
	and.pred  	%p1, %p11, %p12;
	shl.b32 	%r62, %r117, 2;
	mov.u32 	%r63, _ZZ17videoFilterKernelE7sharedR;
	add.s32 	%r15, %r63, %r62;
	mov.u32 	%r64, _ZZ17videoFilterKernelE7sharedG;
	add.s32 	%r16, %r64, %r62;
	mov.u32 	%r65, _ZZ17videoFilterKernelE7sharedB;
	add.s32 	%r17, %r65, %r62;
	mov.u32 	%r118, %r5;
$L__BB0_12:
	add.s32 	%r19, %r11, %r118;
	setp.gt.s32 	%p13, %r19, -1;
	setp.lt.s32 	%p14, %r19, %r50;
	and.pred  	%p15, %p13, %p14;
	and.pred  	%p17, %p1, %p15;
	not.pred 	%p18, %p17;
	@%p18 bra 	$L__BB0_14;
	mad.lo.s32 	%r71, %r19, %r46, %r14;
	mul.wide.s32 	%rd8, %r71, 4;
	add.s64 	%rd9, %rd1, %rd8;
	.pragma "used_bytes_mask 7";
	ld.global.u32 	%r72, [%rd9];
	bfe.u32 	%r73, %r72, 0, 8;
	cvt.u16.u32 	%rs24, %r73;
	and.b16  	%rs25, %rs24, 255;
	bfe.u32 	%r74, %r72, 8, 8;
	cvt.u16.u32 	%rs26, %r74;
	and.b16  	%rs27, %rs26, 255;
	bfe.u32 	%r75, %r72, 16, 8;
	cvt.u16.u32 	%rs28, %r75;
	and.b16  	%rs29, %rs28, 255;
	cvt.rn.f32.u16 	%f37, %rs25;
	mul.lo.s32 	%r76, %r118, 80;
	add.s32 	%r77, %r15, %r76;
	st.shared.f32 	[%r77], %f37;
	cvt.rn.f32.u16 	%f38, %rs27;
	add.s32 	%r78, %r16, %r76;
	st.shared.f32 	[%r78], %f38;
	cvt.rn.f32.u16 	%f39, %rs29;
	add.s32 	%r79, %r17, %r76;
	st.shared.f32 	[%r79], %f39;
	bra.uni 	$L__BB0_15;
$L__BB0_14:
	mul.lo.s32 	%r66, %r118, 80;
	add.s32 	%r67, %r15, %r66;
	mov.b32 	%r68, 0;
	st.shared.u32 	[%r67], %r68;
	add.s32 	%r69, %r16, %r66;
	st.shared.u32 	[%r69], %r68;
	add.s32 	%r70, %r17, %r66;
	st.shared.u32 	[%r70], %r68;
$L__BB0_15:
	add.s32 	%r20, %r118, 16;
	setp.lt.u32 	%p19, %r118, 4;
	mov.u32 	%r118, %r20;
	@%p19 bra 	$L__BB0_12;
$L__BB0_16:
	add.s32 	%r21, %r117, 16;
	setp.lt.u32 	%p20, %r117, 4;
	mov.u32 	%r117, %r21;
	@%p20 bra 	$L__BB0_10;
$L__BB0_17:
	bar.sync 	0;
	mov.u64 	%rd20, sharpen;
	mov.b32 	%r119, 3;
	setp.gt.s32 	%p21, %r48, 5;
	@%p21 bra 	$L__BB0_20;
	setp.eq.s32 	%p25, %r48, 4;
	@%p25 bra 	$L__BB0_35;
	setp.eq.s32 	%p26, %r48, 5;
	@%p26 bra 	$L__BB0_26;
	bra.uni 	$L__BB0_33;
$L__BB0_20:
	setp.eq.s32 	%p22, %r48, 6;
	@%p22 bra 	$L__BB0_25;
	setp.eq.s32 	%p23, %r48, 7;
	@%p23 bra 	$L__BB0_24;
	setp.eq.s32 	%p24, %r48, 8;
	@%p24 bra 	$L__BB0_23;
	bra.uni 	$L__BB0_33;
$L__BB0_23:
	mul.lo.s32 	%r81, %r5, 80;
	mov.u32 	%r82, _ZZ17videoFilterKernelE7sharedB;
	add.s32 	%r83, %r82, %r81;
	shl.b32 	%r84, %r2, 2;
	add.s32 	%r85, %r83, %r84;
	mov.u32 	%r86, _ZZ17videoFilterKernelE7sharedG;
	add.s32 	%r87, %r86, %r81;
	add.s32 	%r88, %r87, %r84;
	mov.u32 	%r89, _ZZ17videoFilterKernelE7sharedR;
	add.s32 	%r90, %r89, %r81;
	add.s32 	%r91, %r90, %r84;
	ld.shared.f32 	%f40, [%r91+84];
	ld.shared.f32 	%f41, [%r88+84];
	mul.f32 	%f42, %f41, 0f3F1645A2;
	fma.rn.f32 	%f43, %f40, 0f3E991687, %f42;
	ld.shared.f32 	%f44, [%r85+84];
	fma.rn.f32 	%f45, %f44, 0f3DE978D5, %f43;
	ld.const.f32 	%f46, [sobelX];
	fma.rn.f32 	%f47, %f46, %f45, 0f00000000;
	ld.const.f32 	%f48, [sobelY];
	fma.rn.f32 	%f49, %f45, %f48, 0f00000000;
	ld.shared.f32 	%f50, [%r91+88];
	ld.shared.f32 	%f51, [%r88+88];
	mul.f32 	%f52, %f51, 0f3F1645A2;
	fma.rn.f32 	%f53, %f50, 0f3E991687, %f52;
	ld.shared.f32 	%f54, [%r85+88];
	fma.rn.f32 	%f55, %f54, 0f3DE978D5, %f53;
	ld.const.f32 	%f56, [sobelX+4];
	fma.rn.f32 	%f57, %f56, %f55, %f47;
	ld.const.f32 	%f58, [sobelY+4];
	fma.rn.f32 	%f59, %f55, %f58, %f49;
	ld.shared.f32 	%f60, [%r91+92];
	ld.shared.f32 	%f61, [%r88+92];
	mul.f32 	%f62, %f61, 0f3F1645A2;
	fma.rn.f32 	%f63, %f60, 0f3E991687, %f62;
	ld.shared.f32 	%f64, [%r85+92];
	fma.rn.f32 	%f65, %f64, 0f3DE978D5, %f63;
	ld.const.f32 	%f66, [sobelX+8];
	fma.rn.f32 	%f67, %f66, %f65, %f57;
	ld.const.f32 	%f68, [sobelY+8];
	fma.rn.f32 	%f69, %f65, %f68, %f59;
	ld.shared.f32 	%f70, [%r91+164];
	ld.shared.f32 	%f71, [%r88+164];
	mul.f32 	%f72, %f71, 0f3F1645A2;
	fma.rn.f32 	%f73, %f70, 0f3E991687, %f72;
	ld.shared.f32 	%f74, [%r85+164];
	fma.rn.f32 	%f75, %f74, 0f3DE978D5, %f73;
	ld.const.f32 	%f76, [sobelX+12];
	fma.rn.f32 	%f77, %f76, %f75, %f67;
	ld.const.f32 	%f78, [sobelY+12];
	fma.rn.f32 	%f79, %f75, %f78, %f69;
	ld.shared.f32 	%f80, [%r91+168];
	ld.shared.f32 	%f81, [%r88+168];
	mul.f32 	%f82, %f81, 0f3F1645A2;
	fma.rn.f32 	%f83, %f80, 0f3E991687, %f82;
	ld.shared.f32 	%f84, [%r85+168];
	fma.rn.f32 	%f85, %f84, 0f3DE978D5, %f83;
	ld.const.f32 	%f86, [sobelX+16];
	fma.rn.f32 	%f87, %f86, %f85, %f77;
	ld.const.f32 	%f88, [sobelY+16];
	fma.rn.f32 	%f89, %f85, %f88, %f79;
	ld.shared.f32 	%f90, [%r91+172];
	ld.shared.f32 	%f91, [%r88+172];
	mul.f32 	%f92, %f91, 0f3F1645A2;
	fma.rn.f32 	%f93, %f90, 0f3E991687, %f92;
	ld.shared.f32 	%f94, [%r85+172];
	fma.rn.f32 	%f95, %f94, 0f3DE978D5, %f93;
	ld.const.f32 	%f96, [sobelX+20];
	fma.rn.f32 	%f97, %f96, %f95, %f87;
	ld.const.f32 	%f98, [sobelY+20];
	fma.rn.f32 	%f99, %f95, %f98, %f89;
	ld.shared.f32 	%f100, [%r91+244];
	ld.shared.f32 	%f101, [%r88+244];
	mul.f32 	%f102, %f101, 0f3F1645A2;
	fma.rn.f32 	%f103, %f100, 0f3E991687, %f102;
	ld.shared.f32 	%f104, [%r85+244];
	fma.rn.f32 	%f105, %f104, 0f3DE978D5, %f103;
	ld.const.f32 	%f106, [sobelX+24];
	fma.rn.f32 	%f107, %f106, %f105, %f97;
	ld.const.f32 	%f108, [sobelY+24];
	fma.rn.f32 	%f109, %f105, %f108, %f99;
	ld.shared.f32 	%f110, [%r91+248];
	ld.shared.f32 	%f111, [%r88+248];
	mul.f32 	%f112, %f111, 0f3F1645A2;
	fma.rn.f32 	%f113, %f110, 0f3E991687, %f112;
	ld.shared.f32 	%f114, [%r85+248];
	fma.rn.f32 	%f115, %f114, 0f3DE978D5, %f113;
	ld.const.f32 	%f116, [sobelX+28];
	fma.rn.f32 	%f117, %f116, %f115, %f107;
	ld.const.f32 	%f118, [sobelY+28];
	fma.rn.f32 	%f119, %f115, %f118, %f109;
	ld.shared.f32 	%f120, [%r91+252];
	ld.shared.f32 	%f121, [%r88+252];
	mul.f32 	%f122, %f121, 0f3F1645A2;
	fma.rn.f32 	%f123, %f120, 0f3E991687, %f122;
	ld.shared.f32 	%f124, [%r85+252];
	fma.rn.f32 	%f125, %f124, 0f3DE978D5, %f123;
	ld.const.f32 	%f126, [sobelX+32];
	fma.rn.f32 	%f127, %f126, %f125, %f117;
	ld.const.f32 	%f128, [sobelY+32];
	fma.rn.f32 	%f129, %f125, %f128, %f119;
	mul.f32 	%f130, %f129, %f129;
	fma.rn.f32 	%f131, %f127, %f127, %f130;
	sqrt.rn.f32 	%f132, %f131;
	mul.f32 	%f133, %f132, 0f3E800000;
	min.f32 	%f134, %f133, 0f437F0000;
	cvt.rzi.u32.f32 	%r92, %f134;
	cvt.u16.u32 	%rs33, %r92;
	mov.u16 	%rs34, %rs33;
	mov.u16 	%rs35, %rs33;
	bra.uni 	$L__BB0_33;
$L__BB0_24:
	mov.u64 	%rd20, mean3;
	bra.uni 	$L__BB0_26;
$L__BB0_25:
	mov.u64 	%rd20, laplacian;
$L__BB0_26:
	shr.u32 	%r24, %r119, 1;
	neg.s32 	%r120, %r24;
	shl.b32 	%r95, %r2, 2;
	shl.b32 	%r96, %r24, 2;
	sub.s32 	%r97, %r95, %r96;
	add.s32 	%r98, %r97, 168;
	mov.u32 	%r99, _ZZ17videoFilterKernelE7sharedG;
	add.s32 	%r26, %r99, %r98;
	mov.u32 	%r100, _ZZ17videoFilterKernelE7sharedR;
	add.s32 	%r27, %r100, %r98;
	mov.u32 	%r101, _ZZ17videoFilterKernelE7sharedB;
	add.s32 	%r28, %r101, %r98;
	and.b32  	%r102, %r119, 6;
	neg.s32 	%r29, %r102;
	mov.f32 	%f157, 0f00000000;
	mov.f32 	%f158, %f157;
	mov.f32 	%f159, %f157;
$L__BB0_27:
	add.s32 	%r103, %r120, %r24;
	mul.lo.s32 	%r121, %r103, %r119;
	add.s32 	%r104, %r120, %r5;
	mul.lo.s32 	%r105, %r104, 80;
	add.s32 	%r125, %r26, %r105;
	add.s32 	%r124, %r27, %r105;
	add.s32 	%r123, %r28, %r105;
	mov.u32 	%r122, %r29;
$L__BB0_28:
	mul.wide.s32 	%rd15, %r121, 4;
	add.s64 	%rd16, %rd20, %rd15;
	ld.shared.f32 	%f136, [%r124];
	ld.const.f32 	%f137, [%rd16];
	fma.rn.f32 	%f159, %f136, %f137, %f159;
	ld.shared.f32 	%f138, [%r125];
	fma.rn.f32 	%f158, %f137, %f138, %f158;
	ld.shared.f32 	%f139, [%r123];
	fma.rn.f32 	%f157, %f139, %f137, %f157;
	add.s32 	%r125, %r125, 4;
	add.s32 	%r124, %r124, 4;
	add.s32 	%r123, %r123, 4;
	add.s32 	%r122, %r122, 1;
	add.s32 	%r121, %r121, 1;
	setp.ne.s32 	%p28, %r122, 1;
	@%p28 bra 	$L__BB0_28;
	add.s32 	%r45, %r120, 1;
	setp.ne.s32 	%p29, %r120, %r24;
	mov.u32 	%r120, %r45;
	@%p29 bra 	$L__BB0_27;
	setp.ne.s32 	%p30, %r48, 5;
	@%p30 bra 	$L__BB0_32;
	cvt.rn.f32.s32 	%f140, %r49;
	div.rn.f32 	%f141, %f140, 0f41200000;
	and.b16  	%rs30, %rs35, 255;
	cvt.rn.f32.u16 	%f142, %rs30;
	sub.f32 	%f143, %f159, %f142;
	fma.rn.f32 	%f159, %f141, %f143, %f142;
	and.b16  	%rs31, %rs34, 255;
	cvt.rn.f32.u16 	%f144, %rs31;
	sub.f32 	%f145, %f158, %f144;
	fma.rn.f32 	%f158, %f141, %f145, %f144;
	and.b16  	%rs32, %rs33, 255;
	cvt.rn.f32.u16 	%f146, %rs32;
	sub.f32 	%f147, %f157, %f146;
	fma.rn.f32 	%f157, %f141, %f147, %f146;
$L__BB0_32:
	max.f32 	%f148, %f159, 0f00000000;
	min.f32 	%f149, %f148, 0f437F0000;
	cvt.rzi.u32.f32 	%r106, %f149;
	cvt.u16.u32 	%rs35, %r106;
	max.f32 	%f150, %f158, 0f00000000;
	min.f32 	%f151, %f150, 0f437F0000;
	cvt.rzi.u32.f32 	%r107, %f151;
	cvt.u16.u32 	%rs34, %r107;
	max.f32 	%f152, %f157, 0f00000000;
	min.f32 	%f153, %f152, 0f437F0000;
	cvt.rzi.u32.f32 	%r108, %f153;
	cvt.u16.u32 	%rs33, %r108;
$L__BB0_33:
	cvta.to.global.u64 	%rd17, %rd4;
	add.s64 	%rd19, %rd17, %rd6;
	cvt.u32.u16 	%r109, %rs33;
	prmt.b32 	%r110, %r109, %r111, 0x3340U;
	cvt.u32.u16 	%r112, %rs34;
	cvt.u32.u16 	%r113, %rs35;
	prmt.b32 	%r114, %r113, %r112, 0x3340U;
	prmt.b32 	%r115, %r114, %r110, 0x5410U;
	prmt.b32 	%r116, %r115, %r8, 0x7210U;
	st.global.u32 	[%rd19], %r116;
$L__BB0_34:
	ret;
$L__BB0_35:
	setp.lt.s32 	%p27, %r49, 11;
	mov.u64 	%rd13, gaussian5;
	mov.u64 	%rd14, gaussian3;
	selp.b64 	%rd20, %rd14, %rd13, %p27;
	selp.b32 	%r119, 3, 5, %p27;
	bra.uni 	$L__BB0_26;

}


// ===== COMPILED SASS (sm_100) =====

	.target	sm_100

	.elftype	@"ET_EXEC"


//--------------------- .note.nv.tkinfo           --------------------------
	.section	.note.nv.tkinfo,"",@"SHT_NOTE"
	.sectionflags	@"SHF_NOTE_NV_TKINFO"
	.tkinfo
        /*0018*/ 	.word	0x00000002
        /*0030*/ 	.string	""
        /*0030*/ 	.string	"ptxas"
        /*0030*/ 	.string	"Cuda compilation tools, release 13.0, V13.0.88"
        /*0030*/ 	.string	"Build cuda_13.0.r13.0/compiler.36424714_0"
        /*0030*/ 	.string	"-arch sm_100 -m 64 "



//--------------------- .note.nv.cuinfo           --------------------------
	.section	.note.nv.cuinfo,"",@"SHT_NOTE"
	.sectionflags	@"SHF_NOTE_NV_CUINFO"
        /*0018*/ 	.short	0x0002
        /*001a*/ 	.short	0x0064
        /*001c*/ 	.short	0x0082
	.zero		2


//--------------------- .nv.info                  --------------------------
	.section	.nv.info,"",@"SHT_CUDA_INFO"
	.align	4


	//----- nvinfo : EIATTR_REGCOUNT
	.align		4
        /*0000*/ 	.byte	0x04, 0x2f
        /*0002*/ 	.short	(.L_8 - .L_7)
	.align		4
.L_7:
        /*0004*/ 	.word	index@(videoFilterKernel)
        /*0008*/ 	.word	0x0000001f


	//----- nvinfo : EIATTR_FRAME_SIZE
	.align		4
.L_8:
        /*000c*/ 	.byte	0x04, 0x11
        /*000e*/ 	.short	(.L_10 - .L_9)
	.align		4
.L_9:
        /*0010*/ 	.word	index@($__internal_1_$__cuda_sm3x_div_rn_noftz_f32_slowpath)
        /*0014*/ 	.word	0x00000000


	//----- nvinfo : EIATTR_FRAME_SIZE
	.align		4
.L_10:
        /*0018*/ 	.byte	0x04, 0x11
        /*001a*/ 	.short	(.L_12 - .L_11)
	.align		4
.L_11:
        /*001c*/ 	.word	index@($__internal_0_$__cuda_sm20_sqrt_rn_f32_slowpath)
        /*0020*/ 	.word	0x00000000


	//----- nvinfo : EIATTR_FRAME_SIZE
	.align		4
.L_12:
        /*0024*/ 	.byte	0x04, 0x11
        /*0026*/ 	.short	(.L_14 - .L_13)
	.align		4
.L_13:
        /*0028*/ 	.word	index@(videoFilterKernel)
        /*002c*/ 	.word	0x00000000


	//----- nvinfo : EIATTR_MIN_STACK_SIZE
	.align		4
.L_14:
        /*0030*/ 	.byte	0x04, 0x12
        /*0032*/ 	.short	(.L_16 - .L_15)
	.align		4
.L_15:
        /*0034*/ 	.word	index@(videoFilterKernel)
        /*0038*/ 	.word	0x00000000
.L_16:


//--------------------- .nv.compat                --------------------------
	.section	.nv.compat,"",@"SHT_CUDA_COMPAT_INFO"
	.align	4
        /*0000*/ 	.byte	0x02, 0x09, 0x00, 0x00, 0x02, 0x02, 0x01, 0x00, 0x02, 0x05, 0x05, 0x00, 0x03, 0x07, 0x01, 0x01
        /*0010*/ 	.byte	0x02, 0x03, 0x00, 0x00, 0x02, 0x06, 0x01, 0x00, 0x04, 0x0b, 0x08, 0x00, 0x01, 0x00, 0x00, 0x00
        /*0020*/ 	.byte	0x00, 0x00, 0x00, 0x00


//--------------------- .nv.info.videoFilterKernel --------------------------
	.section	.nv.info.videoFilterKernel,"",@"SHT_CUDA_INFO"
	.sectionflags	@""
	.align	4


	//----- nvinfo : EIATTR_CUDA_API_VERSION
	.align		4
        /*0000*/ 	.byte	0x04, 0x37
        /*0002*/ 	.short	(.L_18 - .L_17)
.L_17:
        /*0004*/ 	.word	0x00000082


	//----- nvinfo : EIATTR_KPARAM_INFO
	.align		4
.L_18:
        /*0008*/ 	.byte	0x04, 0x17
        /*000a*/ 	.short	(.L_20 - .L_19)
.L_19:
        /*000c*/ 	.word	0x00000000
        /*0010*/ 	.short	0x0005
        /*0012*/ 	.short	0x001c
        /*0014*/ 	.byte	0x00, 0xf0, 0x11, 0x00


	//----- nvinfo : EIATTR_KPARAM_INFO
	.align		4
.L_20:
        /*0018*/ 	.byte	0x04, 0x17
        /*001a*/ 	.short	(.L_22 - .L_21)
.L_21:
        /*001c*/ 	.word	0x00000000
        /*0020*/ 	.short	0x0004
        /*0022*/ 	.short	0x0018
        /*0024*/ 	.byte	0x00, 0xf0, 0x11, 0x00


	//----- nvinfo : EIATTR_KPARAM_INFO
	.align		4
.L_22:
        /*0028*/ 	.byte	0x04, 0x17
        /*002a*/ 	.short	(.L_24 - .L_23)
.L_23:
        /*002c*/ 	.word	0x00000000
        /*0030*/ 	.short	0x0003
        /*0032*/ 	.short	0x0014
        /*0034*/ 	.byte	0x00, 0xf0, 0x11, 0x00


	//----- nvinfo : EIATTR_KPARAM_INFO
	.align		4
.L_24:
        /*0038*/ 	.byte	0x04, 0x17
        /*003a*/ 	.short	(.L_26 - .L_25)
.L_25:
        /*003c*/ 	.word	0x00000000
        /*0040*/ 	.short	0x0002
        /*0042*/ 	.short	0x0010
        /*0044*/ 	.byte	0x00, 0xf0, 0x11, 0x00


	//----- nvinfo : EIATTR_KPARAM_INFO
	.align		4
.L_26:
        /*0048*/ 	.byte	0x04, 0x17
        /*004a*/ 	.short	(.L_28 - .L_27)
.L_27:
        /*004c*/ 	.word	0x00000000
        /*0050*/ 	.short	0x0001
        /*0052*/ 	.short	0x0008
        /*0054*/ 	.byte	0x00, 0xf5, 0x21, 0x00


	//----- nvinfo : EIATTR_KPARAM_INFO
	.align		4
.L_28:
        /*0058*/ 	.byte	0x04, 0x17
        /*005a*/ 	.short	(.L_30 - .L_29)
.L_29:
        /*005c*/ 	.word	0x00000000
        /*0060*/ 	.short	0x0000
        /*0062*/ 	.short	0x0000
        /*0064*/ 	.byte	0x00, 0xf5, 0x21, 0x00


	//----- nvinfo : EIATTR_SPARSE_MMA_MASK
	.align		4
.L_30:
        /*0068*/ 	.byte	0x03, 0x50
        /*006a*/ 	.short	0x0000


	//----- nvinfo : EIATTR_MAXREG_COUNT
	.align		4
        /*006c*/ 	.byte	0x03, 0x1b
        /*006e*/ 	.short	0x00ff


	//----- nvinfo : EIATTR_NUM_BARRIERS
	.align		4
        /*0070*/ 	.byte	0x02, 0x4c
        /*0072*/ 	.byte	0x01
	.zero		1


	//----- nvinfo : EIATTR_MERCURY_ISA_VERSION
	.align		4
        /*0074*/ 	.byte	0x03, 0x5f
        /*0076*/ 	.short	0x0101


	//----- nvinfo : EIATTR_UNUSED_LOAD_BYTE_OFFSET
	.align		4
        /*0078*/ 	.byte	0x04, 0x44
        /*007a*/ 	.short	(.L_32 - .L_31)


	//   ....[0]....
.L_31:
        /*007c*/ 	.word	0x00000500
        /*0080*/ 	.word	0x00000007


	//----- nvinfo : EIATTR_VRC_CTA_INIT_COUNT
	.align		4
.L_32:
        /*0084*/ 	.byte	0x02, 0x4a
	.zero		1
	.zero		1


	//----- nvinfo : EIATTR_EXIT_INSTR_OFFSETS
	.align		4
        /*0088*/ 	.byte	0x04, 0x1c
        /*008a*/ 	.short	(.L_34 - .L_33)


	//   ....[0]....
.L_33:
        /*008c*/ 	.word	0x000000c0


	//   ....[1]....
        /*0090*/ 	.word	0x00001bd0


	//----- nvinfo : EIATTR_INDIRECT_BRANCH_TARGETS
	.align		4
.L_34:
        /*0094*/ 	.byte	0x04, 0x34
        /*0096*/ 	.short	(.L_36 - .L_35)


	//   ....[0]....
.L_35:
        /*0098*/ 	.word	.L_x_33@srel
        /*009c*/ 	.short	0x0
        /*009e*/ 	.short	0x0
        /*00a0*/ 	.word	0x3
        /*00a4*/ 	.word	.L_x_34@srel
        /*00a8*/ 	.word	.L_x_11@srel
        /*00ac*/ 	.word	.L_x_3@srel


	//   ....[1]....
        /*00b0*/ 	.word	.L_x_37@srel
        /*00b4*/ 	.short	0x0
        /*00b6*/ 	.short	0x0
        /*00b8*/ 	.word	0x4
        /*00bc*/ 	.word	.L_x_38@srel
        /*00c0*/ 	.word	.L_x_39@srel
        /*00c4*/ 	.word	.L_x_40@srel
        /*00c8*/ 	.word	.L_x_3@srel


	//----- nvinfo : EIATTR_CRS_STACK_SIZE
	.align		4
.L_36:
        /*00cc*/ 	.byte	0x04, 0x1e
        /*00ce*/ 	.short	(.L_38 - .L_37)
.L_37:
        /*00d0*/ 	.word	0x00000000


	//----- nvinfo : EIATTR_CBANK_PARAM_SIZE
	.align		4
.L_38:
        /*00d4*/ 	.byte	0x03, 0x19
        /*00d6*/ 	.short	0x0020


	//----- nvinfo : EIATTR_PARAM_CBANK
	.align		4
        /*00d8*/ 	.byte	0x04, 0x0a
        /*00da*/ 	.short	(.L_40 - .L_39)
	.align		4
.L_39:
        /*00dc*/ 	.word	index@(.nv.constant0.videoFilterKernel)
        /*00e0*/ 	.short	0x0380
        /*00e2*/ 	.short	0x0020


	//----- nvinfo : EIATTR_SW_WAR
	.align		4
.L_40:
        /*00e4*/ 	.byte	0x04, 0x36
        /*00e6*/ 	.short	(.L_42 - .L_41)
.L_41:
        /*00e8*/ 	.word	0x00000008
.L_42:


//--------------------- .nv.callgraph             --------------------------
	.section	.nv.callgraph,"",@"SHT_CUDA_CALLGRAPH"
	.align	4
	.sectionentsize	8
	.align		4
        /*0000*/ 	.word	0x00000000
	.align		4
        /*0004*/ 	.word	0xffffffff
	.align		4
        /*0008*/ 	.word	0x00000000
	.align		4
        /*000c*/ 	.word	0xfffffffe
	.align		4
        /*0010*/ 	.word	0x00000000
	.align		4
        /*0014*/ 	.word	0xfffffffd
	.align		4
        /*0018*/ 	.word	0x00000000
	.align		4
        /*001c*/ 	.word	0xfffffffc


//--------------------- .nv.constant3             --------------------------
	.section	.nv.constant3,"a",@progbits
	.align	4
.nv.constant3:
	.type		gaussian3,@object
	.size		gaussian3,(gaussian5 - gaussian3)
gaussian3:
        /*0000*/ 	.byte	0x00, 0x00, 0x80, 0x3d, 0x00, 0x00, 0x00, 0x3e, 0x00, 0x00, 0x80, 0x3d, 0x00, 0x00, 0x00, 0x3e
        /*0010*/ 	.byte	0x00, 0x00, 0x80, 0x3e, 0x00, 0x00, 0x00, 0x3e, 0x00, 0x00, 0x80, 0x3d, 0x00, 0x00, 0x00, 0x3e
        /*0020*/ 	.byte	0x00, 0x00, 0x80, 0x3d
	.type		gaussian5,@object
	.size		gaussian5,(laplacian - gaussian5)
gaussian5:
        /*0024*/ 	.byte	0x00, 0x00, 0x80, 0x3b, 0x00, 0x00, 0x80, 0x3c, 0x00, 0x00, 0xc0, 0x3c, 0x00, 0x00, 0x80, 0x3c
        /*0034*/ 	.byte	0x00, 0x00, 0x80, 0x3b, 0x00, 0x00, 0x80, 0x3c, 0x00, 0x00, 0x80, 0x3d, 0x00, 0x00, 0xc0, 0x3d
        /*0044*/ 	.byte	0x00, 0x00, 0x80, 0x3d, 0x00, 0x00, 0x80, 0x3c, 0x00, 0x00, 0xc0, 0x3c, 0x00, 0x00, 0xc0, 0x3d
        /*0054*/ 	.byte	0x00, 0x00, 0x10, 0x3e, 0x00, 0x00, 0xc0, 0x3d, 0x00, 0x00, 0xc0, 0x3c, 0x00, 0x00, 0x80, 0x3c
        /*0064*/ 	.byte	0x00, 0x00, 0x80, 0x3d, 0x00, 0x00, 0xc0, 0x3d, 0x00, 0x00, 0x80, 0x3d, 0x00, 0x00, 0x80, 0x3c
        /*0074*/ 	.byte	0x00, 0x00, 0x80, 0x3b, 0x00, 0x00, 0x80, 0x3c, 0x00, 0x00, 0xc0, 0x3c, 0x00, 0x00, 0x80, 0x3c
        /*0084*/ 	.byte	0x00, 0x00, 0x80, 0x3b
	.type		laplacian,@object
	.size		laplacian,(mean3 - laplacian)
laplacian:
        /*0088*/ 	.byte	0x00, 0x00, 0x80, 0xbf, 0x00, 0x00, 0x80, 0xbf, 0x00, 0x00, 0x80, 0xbf, 0x00, 0x00, 0x80, 0xbf
        /*0098*/ 	.byte	0x00, 0x00, 0x00, 0x41, 0x00, 0x00, 0x80, 0xbf, 0x00, 0x00, 0x80, 0xbf, 0x00, 0x00, 0x80, 0xbf
        /*00a8*/ 	.byte	0x00, 0x00, 0x80, 0xbf
	.type		mean3,@object
	.size		mean3,(sobelX - mean3)
mean3:
        /*00ac*/ 	.byte	0x39, 0x8e, 0xe3, 0x3d, 0x39, 0x8e, 0xe3, 0x3d, 0x39, 0x8e, 0xe3, 0x3d, 0x39, 0x8e, 0xe3, 0x3d
        /*00bc*/ 	.byte	0x39, 0x8e, 0xe3, 0x3d, 0x39, 0x8e, 0xe3, 0x3d, 0x39, 0x8e, 0xe3, 0x3d, 0x39, 0x8e, 0xe3, 0x3d
        /*00cc*/ 	.byte	0x39, 0x8e, 0xe3, 0x3d
	.type		sobelX,@object
	.size		sobelX,(sobelY - sobelX)
sobelX:
        /*00d0*/ 	.byte	0x00, 0x00, 0x80, 0xbf, 0x00, 0x00, 0x00, 0x00, 0x00, 0x00, 0x80, 0x3f, 0x00, 0x00, 0x00, 0xc0
        /*00e0*/ 	.byte	0x00, 0x00, 0x00, 0x00, 0x00, 0x00, 0x00, 0x40, 0x00, 0x00, 0x80, 0xbf, 0x00, 0x00, 0x00, 0x00
        /*00f0*/ 	.byte	0x00, 0x00, 0x80, 0x3f
	.type		sobelY,@object
	.size		sobelY,(sharpen - sobelY)
sobelY:
        /*00f4*/ 	.byte	0x00, 0x00, 0x80, 0xbf, 0x00, 0x00, 0x00, 0xc0, 0x00, 0x00, 0x80, 0xbf, 0x00, 0x00, 0x00, 0x00
        /*0104*/ 	.byte	0x00, 0x00, 0x00, 0x00, 0x00, 0x00, 0x00, 0x00, 0x00, 0x00, 0x80, 0x3f, 0x00, 0x00, 0x00, 0x40
        /*0114*/ 	.byte	0x00, 0x00, 0x80, 0x3f
	.type		sharpen,@object
	.size		sharpen,(.L_6 - sharpen)
sharpen:
        /*0118*/ 	.byte	0x00, 0x00, 0x00, 0x00, 0x00, 0x00, 0x00, 0xc0, 0x00, 0x00, 0x00, 0x00, 0x00, 0x00, 0x00, 0xc0
        /*0128*/ 	.byte	0x00, 0x00, 0x10, 0x41, 0x00, 0x00, 0x00, 0xc0, 0x00, 0x00, 0x00, 0x00, 0x00, 0x00, 0x00, 0xc0
        /*0138*/ 	.byte	0x00, 0x00, 0x00, 0x00
.L_6:


//--------------------- .nv.constant2.videoFilterKernel --------------------------
	.section	.nv.constant2.videoFilterKernel,"a",@progbits
	.sectionflags	@""
	.align	4
.nv.constant2.videoFilterKernel:
        /*0000*/ 	.byte	0x30, 0x07, 0x00, 0x00, 0x20, 0x0f, 0x00, 0x00, 0x30, 0x1b, 0x00, 0x00, 0x10, 0x0f, 0x00, 0x00
        /*0010*/ 	.byte	0xf0, 0x0e, 0x00, 0x00, 0xf0, 0x07, 0x00, 0x00, 0x30, 0x1b, 0x00, 0x00


//--------------------- .text.videoFilterKernel   --------------------------
	.section	.text.videoFilterKernel,"ax",@progbits
	.align	128
        .global         videoFilterKernel
        .type           videoFilterKernel,@function
        .size           videoFilterKernel,(.L_x_43 - videoFilterKernel)
        .other          videoFilterKernel,@"STO_CUDA_ENTRY STV_DEFAULT"
videoFilterKernel:
.text.videoFilterKernel:
[----:B------:R-:W0:Y:S01]  /*0000*/  LDC R1, c[0x0][0x37c] ;  /* 0x0000df00ff017b82 */ /* 0x000e220000000800 */
[----:B------:R-:W1:Y:S01]  /*0010*/  S2R R11, SR_CTAID.Y ;  /* 0x00000000000b7919 */ /* 0x000e620000002600 */
[----:B------:R-:W2:Y:S01]  /*0020*/  LDCU UR4, c[0x0][0x360] ;  /* 0x00006c00ff0477ac */ /* 0x000ea20008000800 */
[----:B------:R-:W1:Y:S01]  /*0030*/  S2R R0, SR_TID.Y ;  /* 0x0000000000007919 */ /* 0x000e620000002200 */
[----:B------:R-:W1:Y:S01]  /*0040*/  LDCU UR5, c[0x0][0x364] ;  /* 0x00006c80ff0577ac */ /* 0x000e620008000800 */
[----:B------:R-:W2:Y:S01]  /*0050*/  S2R R12, SR_CTAID.X ;  /* 0x00000000000c7919 */ /* 0x000ea20000002500 */
[----:B------:R-:W3:Y:S01]  /*0060*/  LDCU.64 UR6, c[0x0][0x390] ;  /* 0x00007200ff0677ac */ /* 0x000ee20008000a00 */
[----:B------:R-:W2:Y:S01]  /*0070*/  S2R R9, SR_TID.X ;  /* 0x0000000000097919 */ /* 0x000ea20000002100 */
[----:B-1----:R-:W-:-:S05]  /*0080*/  IMAD R3, R11, UR5, R0 ;  /* 0x000000050b037c24 */ /* 0x002fca000f8e0200 */
[----:B---3--:R-:W-:Y:S01]  /*0090*/  ISETP.GE.AND P0, PT, R3, UR7, PT ;  /* 0x0000000703007c0c */ /* 0x008fe2000bf06270 */
[----:B--2---:R-:W-:-:S05]  /*00a0*/  IMAD R2, R12, UR4, R9 ;  /* 0x000000040c027c24 */ /* 0x004fca000f8e0209 */
[----:B------:R-:W-:-:S13]  /*00b0*/  ISETP.GE.OR P0, PT, R2, UR6, P0 ;  /* 0x0000000602007c0c */ /* 0x000fda0008706670 */
[----:B0-----:R-:W-:Y:S05]  /*00c0*/  @P0 EXIT ;  /* 0x000000000000094d */ /* 0x001fea0003800000 */
[----:B------:R-:W0:Y:S01]  /*00d0*/  LDC.64 R4, c[0x0][0x380] ;  /* 0x0000e000ff047b82 */ /* 0x000e220000000a00 */
[----:B------:R-:W1:Y:S01]  /*00e0*/  LDCU.64 UR14, c[0x0][0x358] ;  /* 0x00006b00ff0e77ac */ /* 0x000e620008000a00 */
[----:B------:R-:W-:Y:S01]  /*00f0*/  IMAD R2, R3, UR6, R2 ;  /* 0x0000000603027c24 */ /* 0x000fe2000f8e0202 */
[----:B------:R-:W2:Y:S03]  /*0100*/  LDCU UR4, c[0x0][0x398] ;  /* 0x00007300ff0477ac */ /* 0x000ea60008000800 */
[----:B0-----:R-:W-:-:S05]  /*0110*/  IMAD.WIDE R4, R2, 0x4, R4 ;  /* 0x0000000402047825 */ /* 0x001fca00078e0204 */
[----:B-1----:R-:W3:Y:S01]  /*0120*/  LDG.E R3, desc[UR14][R4.64] ;  /* 0x0000000e04037981 */ /* 0x002ee2000c1e1900 */
[----:B--2---:R-:W-:Y:S01]  /*0130*/  UISETP.NE.AND UP0, UPT, UR4, 0x3, UPT ;  /* 0x000000030400788c */ /* 0x004fe2000bf05270 */
[C---:B---3--:R-:W-:Y:S02]  /*0140*/  PRMT R8, R3.reuse, 0x7770, RZ ;  /* 0x0000777003087816 */ /* 0x048fe400000000ff */
[C---:B------:R-:W-:Y:S02]  /*0150*/  PRMT R7, R3.reuse, 0x7771, RZ ;  /* 0x0000777103077816 */ /* 0x040fe400000000ff */
[----:B------:R-:W-:-:S04]  /*0160*/  PRMT R6, R3, 0x7772, RZ ;  /* 0x0000777203067816 */ /* 0x000fc800000000ff */
[----:B------:R-:W-:Y:S05]  /*0170*/  BRA.U !UP0, `(.L_x_0) ;  /* 0x00000019080c7547 */ /* 0x000fea000b800000 */
[----:B------:R-:W-:-:S09]  /*0180*/  UISETP.NE.AND UP0, UPT, UR4, 0x2, UPT ;  /* 0x000000020400788c */ /* 0x000fd2000bf05270 */
[----:B------:R-:W-:Y:S05]  /*0190*/  BRA.U !UP0, `(.L_x_1) ;  /* 0x0000001508f47547 */ /* 0x000fea000b800000 */
[----:B------:R-:W-:-:S09]  /*01a0*/  UISETP.NE.AND UP0, UPT, UR4, 0x1, UPT ;  /* 0x000000010400788c */ /* 0x000fd2000bf05270 */
[----:B------:R-:W-:Y:S05]  /*01b0*/  BRA.U UP0, `(.L_x_2) ;  /* 0x0000000100387547 */ /* 0x000fea000b800000 */
[----:B------:R-:W-:Y:S02]  /*01c0*/  LOP3.LUT R0, R7, 0xff, RZ, 0xc0, !PT ;  /* 0x000000ff07007812 */ /* 0x000fe400078ec0ff */
[----:B------:R-:W-:Y:S02]  /*01d0*/  LOP3.LUT R8, R8, 0xff, RZ, 0xc0, !PT ;  /* 0x000000ff08087812 */ /* 0x000fe400078ec0ff */
[----:B------:R-:W-:Y:S02]  /*01e0*/  LOP3.LUT R4, R6, 0xff, RZ, 0xc0, !PT ;  /* 0x000000ff06047812 */ /* 0x000fe400078ec0ff */
[----:B------:R-:W0:Y:S08]  /*01f0*/  I2F.U16 R0, R0 ;  /* 0x0000000000007306 */ /* 0x000e300000101000 */
[----:B------:R-:W1:Y:S01]  /*0200*/  I2F.U16 R8, R8 ;  /* 0x0000000800087306 */ /* 0x000e620000101000 */
[----:B0-----:R-:W-:-:S07]  /*0210*/  FMUL R5, R0, 0.58700001239776611328 ;  /* 0x3f1645a200057820 */ /* 0x001fce0000400000 */
[----:B------:R-:W0:Y:S01]  /*0220*/  I2F.U16 R4, R4 ;  /* 0x0000000400047306 */ /* 0x000e220000101000 */
[----:B-1----:R-:W-:-:S04]  /*0230*/  FFMA R5, R8, 0.29899999499320983887, R5 ;  /* 0x3e99168708057823 */ /* 0x002fc80000000005 */
[----:B0-----:R-:W-:-:S06]  /*0240*/  FFMA R5, R4, 0.11400000005960464478, R5 ;  /* 0x3de978d504057823 */ /* 0x001fcc0000000005 */
[----:B------:R-:W0:Y:S02]  /*0250*/  F2I.U32.TRUNC.NTZ R5, R5 ;  /* 0x0000000500057305 */ /* 0x000e24000020f000 */
[C---:B0-----:R-:W-:Y:S02]  /*0260*/  PRMT R6, R5.reuse, 0x7610, R6 ;  /* 0x0000761005067816 */ /* 0x041fe40000000006 */
[C---:B------:R-:W-:Y:S02]  /*0270*/  PRMT R7, R5.reuse, 0x7610, R7 ;  /* 0x0000761005077816 */ /* 0x040fe40000000007 */
[----:B------:R-:W-:Y:S01]  /*0280*/  PRMT R8, R5, 0x7610, R8 ;  /* 0x0000761005087816 */ /* 0x000fe20000000008 */
[----:B------:R-:W-:Y:S06]  /*0290*/  BRA `(.L_x_3) ;  /* 0x0000001800247947 */ /* 0x000fec0003800000 */
.L_x_2:
[----:B------:R-:W-:-:S04]  /*02a0*/  UIADD3 UR4, UPT, UPT, UR4, -0x4, URZ ;  /* 0xfffffffc04047890 */ /* 0x000fc8000fffe0ff */
[----:B------:R-:W-:-:S09]  /*02b0*/  UISETP.GT.U32.AND UP0, UPT, UR4, 0x4, UPT ;  /* 0x000000040400788c */ /* 0x000fd2000bf04070 */
[----:B------:R-:W-:Y:S05]  /*02c0*/  BRA.U UP0, `(.L_x_3) ;  /* 0x0000001900187547 */ /* 0x000fea000b800000 */
[----:B------:R-:W-:Y:S01]  /*02d0*/  ISETP.GT.U32.AND P0, PT, R9, 0x13, PT ;  /* 0x000000130900780c */ /* 0x000fe20003f04070 */
[----:B------:R-:W0:Y:S01]  /*02e0*/  LDCU UR9, c[0x0][0x394] ;  /* 0x00007280ff0977ac */ /* 0x000e220008000800 */
[----:B------:R-:W-:Y:S11]  /*02f0*/  BSSY.RECONVERGENT B0, `(.L_x_4) ;  /* 0x0000037000007945 */ /* 0x000ff60003800200 */
[----:B------:R-:W-:Y:S05]  /*0300*/  @P0 BRA `(.L_x_5) ;  /* 0x0000000000d40947 */ /* 0x000fea0003800000 */
[----:B------:R-:W-:Y:S02]  /*0310*/  LEA R10, R11, 0xfffffffe, 0x4 ;  /* 0xfffffffe0b0a7811 */ /* 0x000fe400078e20ff */
[----:B------:R-:W-:Y:S02]  /*0320*/  LEA R11, R12, 0xfffffffe, 0x4 ;  /* 0xfffffffe0c0b7811 */ /* 0x000fe400078e20ff */
[----:B------:R-:W-:-:S07]  /*0330*/  MOV R4, R9 ;  /* 0x0000000900047202 */ /* 0x000fce0000000f00 */
.L_x_9:
[----:B------:R-:W-:Y:S01]  /*0340*/  ISETP.GT.U32.AND P0, PT, R0, 0x13, PT ;  /* 0x000000130000780c */ /* 0x000fe20003f04070 */
[----:B------:R-:W-:Y:S01]  /*0350*/  BSSY.RECONVERGENT B1, `(.L_x_6) ;  /* 0x000002e000017945 */ /* 0x000fe20003800200 */
[C---:B------:R-:W-:Y:S01]  /*0360*/  ISETP.GE.U32.AND P2, PT, R4.reuse, 0x4, PT ;  /* 0x000000040400780c */ /* 0x040fe20003f46070 */
[----:B------:R-:W-:-:S10]  /*0370*/  VIADD R12, R4, 0x10 ;  /* 0x00000010040c7836 */ /* 0x000fd40000000000 */
[----:B------:R-:W-:Y:S05]  /*0380*/  @P0 BRA `(.L_x_7) ;  /* 0x0000000000a80947 */ /* 0x000fea0003800000 */
[----:B------:R-:W1:Y:S01]  /*0390*/  S2UR UR6, SR_CgaCtaId ;  /* 0x00000000000679c3 */ /* 0x000e620000008800 */
[----:B------:R-:W2:Y:S01]  /*03a0*/  LDCU UR8, c[0x0][0x390] ;  /* 0x00007200ff0877ac */ /* 0x000ea20008000800 */
[----:B------:R-:W-:Y:S01]  /*03b0*/  IADD3 R13, PT, PT, R11, R4, RZ ;  /* 0x000000040b0d7210 */ /* 0x000fe20007ffe0ff */
[----:B------:R-:W-:Y:S01]  /*03c0*/  IMAD.MOV.U32 R17, RZ, RZ, R0 ;  /* 0x000000ffff117224 */ /* 0x000fe200078e0000 */
[----:B------:R-:W-:Y:S02]  /*03d0*/  UMOV UR4, 0x400 ;  /* 0x0000040000047882 */ /* 0x000fe40000000000 */
[----:B------:R-:W-:Y:S01]  /*03e0*/  UIADD3 UR5, UPT, UPT, UR4, 0x640, URZ ;  /* 0x0000064004057890 */ /* 0x000fe2000fffe0ff */
[----:B--2---:R-:W-:-:S04]  /*03f0*/  ISETP.GE.AND P0, PT, R13, UR8, PT ;  /* 0x000000080d007c0c */ /* 0x004fc8000bf06270 */
[----:B------:R-:W-:Y:S01]  /*0400*/  ISETP.GT.AND P0, PT, R13, -0x1, !P0 ;  /* 0xffffffff0d00780c */ /* 0x000fe20004704270 */
[----:B-1----:R-:W-:Y:S02]  /*0410*/  ULEA UR7, UR6, UR4, 0x18 ;  /* 0x0000000406077291 */ /* 0x002fe4000f8ec0ff */
[----:B------:R-:W-:Y:S02]  /*0420*/  UIADD3 UR4, UPT, UPT, UR4, 0xc80, URZ ;  /* 0x00000c8004047890 */ /* 0x000fe4000fffe0ff */
[----:B------:R-:W-:Y:S02]  /*0430*/  ULEA UR5, UR6, UR5, 0x18 ;  /* 0x0000000506057291 */ /* 0x000fe4000f8ec0ff */
[----:B------:R-:W-:Y:S01]  /*0440*/  ULEA UR4, UR6, UR4, 0x18 ;  /* 0x0000000406047291 */ /* 0x000fe2000f8ec0ff */
[----:B------:R-:W-:-:S03]  /*0450*/  LEA R14, R4, UR7, 0x2 ;  /* 0x00000007040e7c11 */ /* 0x000fc6000f8e10ff */
[C---:B------:R-:W-:Y:S02]  /*0460*/  LEA R15, R4.reuse, UR5, 0x2 ;  /* 0x00000005040f7c11 */ /* 0x040fe4000f8e10ff */
[----:B------:R-:W-:-:S07]  /*0470*/  LEA R16, R4, UR4, 0x2 ;  /* 0x0000000404107c11 */ /* 0x000fce000f8e10ff */
.L_x_8:
[----:B------:R-:W-:-:S04]  /*0480*/  IADD3 R18, PT, PT, R10, R17, RZ ;  /* 0x000000110a127210 */ /* 0x000fc80007ffe0ff */
[----:B0-----:R-:W-:-:S04]  /*0490*/  ISETP.GE.AND P1, PT, R18, UR9, PT ;  /* 0x0000000912007c0c */ /* 0x001fc8000bf26270 */
[----:B------:R-:W-:-:S04]  /*04a0*/  ISETP.GT.AND P1, PT, R18, -0x1, !P1 ;  /* 0xffffffff1200780c */ /* 0x000fc80004f24270 */
[----:B------:R-:W-:-:S13]  /*04b0*/  PLOP3.LUT P1, PT, P0, P1, PT, 0x80, 0x8 ;  /* 0x000000000008781c */ /* 0x000fda0000723070 */
[----:B------:R-:W0:Y:S08]  /*04c0*/  @P1 LDC R19, c[0x0][0x390] ;  /* 0x0000e400ff131b82 */ /* 0x000e300000000800 */
[----:B------:R-:W1:Y:S01]  /*04d0*/  @P1 LDC.64 R4, c[0x0][0x380] ;  /* 0x0000e000ff041b82 */ /* 0x000e620000000a00 */
[----:B0-----:R-:W-:-:S04]  /*04e0*/  @P1 IMAD R19, R18, R19, R13 ;  /* 0x0000001312131224 */ /* 0x001fc800078e020d */
[----:B-1----:R-:W-:-:S06]  /*04f0*/  @P1 IMAD.WIDE R4, R19, 0x4, R4 ;  /* 0x0000000413041825 */ /* 0x002fcc00078e0204 */
[----:B------:R-:W2:Y:S01]  /*0500*/  @P1 LDG.E R4, desc[UR14][R4.64] ;  /* 0x0000000e04041981 */ /* 0x000ea2000c1e1900 */
[C---:B------:R-:W-:Y:S02]  /*0510*/  IMAD R21, R17.reuse, 0x50, R14 ;  /* 0x0000005011157824 */ /* 0x040fe400078e020e */
[C---:B------:R-:W-:Y:S02]  /*0520*/  IMAD R22, R17.reuse, 0x50, R15 ;  /* 0x0000005011167824 */ /* 0x040fe400078e020f */
[----:B------:R-:W-:Y:S01]  /*0530*/  IMAD R23, R17, 0x50, R16 ;  /* 0x0000005011177824 */ /* 0x000fe200078e0210 */
[C---:B--2---:R-:W-:Y:S02]  /*0540*/  @P1 PRMT R18, R4.reuse, 0x7770, RZ ;  /* 0x0000777004121816 */ /* 0x044fe400000000ff */
[C---:B------:R-:W-:Y:S02]  /*0550*/  @P1 PRMT R19, R4.reuse, 0x7771, RZ ;  /* 0x0000777104131816 */ /* 0x040fe400000000ff */
[----:B------:R-:W-:-:S02]  /*0560*/  @P1 PRMT R20, R4, 0x7772, RZ ;  /* 0x0000777204141816 */ /* 0x000fc400000000ff */
[----:B------:R-:W-:Y:S02]  /*0570*/  @P1 I2FP.F32.U32 R18, R18 ;  /* 0x0000001200121245 */ /* 0x000fe40000201000 */
[----:B------:R-:W-:Y:S02]  /*0580*/  @P1 I2FP.F32.U32 R19, R19 ;  /* 0x0000001300131245 */ /* 0x000fe40000201000 */
[----:B------:R-:W-:Y:S01]  /*0590*/  @P1 I2FP.F32.U32 R20, R20 ;  /* 0x0000001400141245 */ /* 0x000fe20000201000 */
[----:B------:R1:W-:Y:S04]  /*05a0*/  @P1 STS [R21], R18 ;  /* 0x0000001215001388 */ /* 0x0003e80000000800 */
[----:B------:R1:W-:Y:S04]  /*05b0*/  @P1 STS [R22], R19 ;  /* 0x0000001316001388 */ /* 0x0003e80000000800 */
[----:B------:R1:W-:Y:S04]  /*05c0*/  @P1 STS [R23], R20 ;  /* 0x0000001417001388 */ /* 0x0003e80000000800 */
[----:B------:R1:W-:Y:S04]  /*05d0*/  @!P1 STS [R21], RZ ;  /* 0x000000ff15009388 */ /* 0x0003e80000000800 */
[----:B------:R1:W-:Y:S04]  /*05e0*/  @!P1 STS [R22], RZ ;  /* 0x000000ff16009388 */ /* 0x0003e80000000800 */
[----:B------:R1:W-:Y:S01]  /*05f0*/  @!P1 STS [R23], RZ ;  /* 0x000000ff17009388 */ /* 0x0003e20000000800 */
[C---:B------:R-:W-:Y:S01]  /*0600*/  ISETP.GE.U32.AND P1, PT, R17.reuse, 0x4, PT ;  /* 0x000000041100780c */ /* 0x040fe20003f26070 */
[----:B------:R-:W-:-:S12]  /*0610*/  VIADD R17, R17, 0x10 ;  /* 0x0000001011117836 */ /* 0x000fd80000000000 */
[----:B-1----:R-:W-:Y:S05]  /*0620*/  @!P1 BRA `(.L_x_8) ;  /* 0xfffffffc00949947 */ /* 0x002fea000383ffff */
.L_x_7:
[----:B0-----:R-:W-:Y:S05]  /*0630*/  BSYNC.RECONVERGENT B1 ;  /* 0x0000000000017941 */ /* 0x001fea0003800200 */
.L_x_6:
[----:B------:R-:W-:Y:S01]  /*0640*/  MOV R4, R12 ;  /* 0x0000000c00047202 */ /* 0x000fe20000000f00 */
[----:B------:R-:W-:Y:S06]  /*0650*/  @!P2 BRA `(.L_x_9) ;  /* 0xfffffffc0038a947 */ /* 0x000fec000383ffff */
.L_x_5:
[----:B0-----:R-:W-:Y:S05]  /*0660*/  BSYNC.RECONVERGENT B0 ;  /* 0x0000000000007941 */ /* 0x001fea0003800200 */
.L_x_4:
[----:B------:R-:W0:Y:S01]  /*0670*/  LDC R5, c[0x0][0x398] ;  /* 0x0000e600ff057b82 */ /* 0x000e220000000800 */
[----:B------:R-:W-:-:S07]  /*0680*/  UMOV UR4, 0x3 ;  /* 0x0000000300047882 */ /* 0x000fce0000000000 */
[----:B------:R-:W-:Y:S01]  /*0690*/  BAR.SYNC.DEFER_BLOCKING 0x0 ;  /* 0x0000000000007b1d */ /* 0x000fe20000010000 */
[----:B0-----:R-:W-:-:S13]  /*06a0*/  ISETP.GT.AND P0, PT, R5, 0x5, PT ;  /* 0x000000050500780c */ /* 0x001fda0003f04270 */
[----:B------:R-:W-:Y:S05]  /*06b0*/  @P0 BRA `(.L_x_10) ;  /* 0x0000000000340947 */ /* 0x000fea0003800000 */
[----:B------:R-:W-:Y:S01]  /*06c0*/  IMAD.MOV.U32 R4, RZ, RZ, -0x4 ;  /* 0xfffffffcff047424 */ /* 0x000fe200078e00ff */
[----:B------:R-:W-:-:S04]  /*06d0*/  UMOV UR13, 0x118 ;  /* 0x00000118000d7882 */ /* 0x000fc80000000000 */
[----:B------:R-:W-:-:S04]  /*06e0*/  VIADDMNMX.U32 R4, R5, R4, 0x2, PT ;  /* 0x0000000205047446 */ /* 0x000fc80003800004 */
[----:B------:R-:W-:-:S04]  /*06f0*/  SHF.L.U32 R10, R4, 0x2, RZ ;  /* 0x00000002040a7819 */ /* 0x000fc800000006ff */
[----:B------:R-:W0:Y:S02]  /*0700*/  LDC R4, c[0x2][R10] ;  /* 0x008000000a047b82 */ /* 0x000e240000000800 */
[----:B0-----:R-:W-:-:S04]  /*0710*/  SHF.R.S32.HI R5, RZ, 0x1f, R4 ;  /* 0x0000001fff057819 */ /* 0x001fc80000011404 */
.L_x_33:
[----:B------:R-:W-:Y:S05]  /*0720*/  BRX R4 -0x730                                                           (*"BRANCH_TARGETS .L_x_34,.L_x_11,.L_x_3"*) ;  /* 0xfffffff804347949 */ /* 0x000fea000383ffff */
.L_x_34:
[----:B------:R-:W0:Y:S02]  /*0730*/  LDCU UR4, c[0x0][0x39c] ;  /* 0x00007380ff0477ac */ /* 0x000e240008000800 */
[----:B0-----:R-:W-:-:S03]  /*0740*/  UISETP.GE.AND UP0, UPT, UR4, 0xb, UPT ;  /* 0x0000000b0400788c */ /* 0x001fc6000bf06270 */
[----:B------:R-:W-:Y:S01]  /*0750*/  UMOV UR4, 0x3 ;  /* 0x0000000300047882 */ /* 0x000fe20000000000 */
[----:B------:R-:W-:Y:S02]  /*0760*/  USEL UR13, URZ, 0x24, !UP0 ;  /* 0x00000024ff0d7887 */ /* 0x000fe4000c000000 */
[----:B------:R-:W-:Y:S01]  /*0770*/  USEL UR4, UR4, 0x5, !UP0 ;  /* 0x0000000504047887 */ /* 0x000fe2000c000000 */
[----:B------:R-:W-:Y:S11]  /*0780*/  BRA `(.L_x_11) ;  /* 0x0000000400e47947 */ /* 0x000ff60003800000 */
.L_x_10:
[----:B------:R-:W-:-:S05]  /*0790*/  IMAD.MOV.U32 R4, RZ, RZ, 0x3 ;  /* 0x00000003ff047424 */ /* 0x000fca00078e00ff */
[----:B------:R-:W-:-:S04]  /*07a0*/  VIADDMNMX.U32 R4, R5, 0xfffffffa, R4, PT ;  /* 0xfffffffa05047846 */ /* 0x000fc80003800004 */
[----:B------:R-:W-:-:S04]  /*07b0*/  SHF.L.U32 R10, R4, 0x2, RZ ;  /* 0x00000002040a7819 */ /* 0x000fc800000006ff */
[----:B------:R-:W0:Y:S02]  /*07c0*/  LDC R4, c[0x2][R10+0xc] ;  /* 0x008003000a047b82 */ /* 0x000e240000000800 */
[----:B0-----:R-:W-:-:S04]  /*07d0*/  SHF.R.S32.HI R5, RZ, 0x1f, R4 ;  /* 0x0000001fff057819 */ /* 0x001fc80000011404 */
.L_x_37:
[----:B------:R-:W-:Y:S05]  /*07e0*/  BRX R4 -0x7f0                                                           (*"BRANCH_TARGETS .L_x_38,.L_x_39,.L_x_40,.L_x_3"*) ;  /* 0xfffffff804047949 */ /* 0x000fea000383ffff */
.L_x_40:
[----:B------:R-:W0:Y:S01]  /*07f0*/  S2R R5, SR_CgaCtaId ;  /* 0x0000000000057919 */ /* 0x000e220000008800 */
[----:B------:R-:W-:Y:S01]  /*0800*/  MOV R4, 0x400 ;  /* 0x0000040000047802 */ /* 0x000fe20000000f00 */
[----:B------:R-:W1:Y:S01]  /*0810*/  LDCU.128 UR4, c[0x3][0xd0] ;  /* 0x00c01a00ff0477ac */ /* 0x000e620008000c00 */
[----:B------:R-:W-:Y:S03]  /*0820*/  BSSY.RECONVERGENT B0, `(.L_x_12) ;  /* 0x0000065000007945 */ /* 0x000fe60003800200 */
[----:B------:R-:W-:Y:S01]  /*0830*/  VIADD R6, R4, 0x640 ;  /* 0x0000064004067836 */ /* 0x000fe20000000000 */
[----:B------:R-:W2:Y:S01]  /*0840*/  LDCU.128 UR20, c[0x3][0xf0] ;  /* 0x00c01e00ff1477ac */ /* 0x000ea20008000c00 */
[----:B------:R-:W3:Y:S01]  /*0850*/  LDCU.128 UR8, c[0x3][0x100] ;  /* 0x00c02000ff0877ac */ /* 0x000ee20008000c00 */
[----:B------:R-:W4:Y:S02]  /*0860*/  LDCU.128 UR16, c[0x3][0xe0] ;  /* 0x00c01c00ff1077ac */ /* 0x000f240008000c00 */
[----:B0-----:R-:W-:-:S02]  /*0870*/  LEA R7, R5, R6, 0x18 ;  /* 0x0000000605077211 */ /* 0x001fc400078ec0ff */
[C---:B------:R-:W-:Y:S02]  /*0880*/  LEA R11, R5.reuse, R4, 0x18 ;  /* 0x00000004050b7211 */ /* 0x040fe400078ec0ff */
[----:B------:R-:W-:Y:S01]  /*0890*/  IADD3 R4, PT, PT, R4, 0xc80, RZ ;  /* 0x00000c8004047810 */ /* 0x000fe20007ffe0ff */
[C---:B------:R-:W-:Y:S02]  /*08a0*/  IMAD R20, R0.reuse, 0x50, R7 ;  /* 0x0000005000147824 */ /* 0x040fe400078e0207 */
[----:B------:R-:W-:Y:S01]  /*08b0*/  IMAD R18, R0, 0x50, R11 ;  /* 0x0000005000127824 */ /* 0x000fe200078e020b */
[----:B------:R-:W-:Y:S01]  /*08c0*/  LEA R5, R5, R4, 0x18 ;  /* 0x0000000405057211 */ /* 0x000fe200078ec0ff */
[----:B------:R-:W-:-:S03]  /*08d0*/  IMAD R20, R9, 0x4, R20 ;  /* 0x0000000409147824 */ /* 0x000fc600078e0214 */
[C---:B------:R-:W-:Y:S01]  /*08e0*/  LEA R18, R9.reuse, R18, 0x2 ;  /* 0x0000001209127211 */ /* 0x040fe200078e10ff */
[----:B------:R-:W-:Y:S01]  /*08f0*/  IMAD R0, R0, 0x50, R5 ;  /* 0x0000005000007824 */ /* 0x000fe200078e0205 */
[----:B------:R-:W0:Y:S03]  /*0900*/  LDS R6, [R20+0x54] ;  /* 0x0000540014067984 */ /* 0x000e260000000800 */
[----:B------:R-:W-:Y:S01]  /*0910*/  IMAD R19, R9, 0x4, R0 ;  /* 0x0000000409137824 */ /* 0x000fe200078e0200 */
[----:B------:R-:W5:Y:S04]  /*0920*/  LDS R4, [R18+0x54] ;  /* 0x0000540012047984 */ /* 0x000f680000000800 */
[----:B------:R-:W1:Y:S04]  /*0930*/  LDS R9, [R20+0x58] ;  /* 0x0000580014097984 */ /* 0x000e680000000800 */
[----:B------:R-:W2:Y:S04]  /*0940*/  LDS R22, [R18+0x58] ;  /* 0x0000580012167984 */ /* 0x000ea80000000800 */
[----:B------:R-:W3:Y:S04]  /*0950*/  LDS R23, [R19+0x54] ;  /* 0x0000540013177984 */ /* 0x000ee80000000800 */
[----:B------:R-:W4:Y:S04]  /*0960*/  LDS R21, [R19+0x58] ;  /* 0x0000580013157984 */ /* 0x000f280000000800 */
[----:B------:R-:W4:Y:S04]  /*0970*/  LDS R17, [R20+0x5c] ;  /* 0x00005c0014117984 */ /* 0x000f280000000800 */
[----:B------:R-:W4:Y:S04]  /*0980*/  LDS R16, [R18+0x5c] ;  /* 0x00005c0012107984 */ /* 0x000f280000000800 */
[----:B------:R-:W4:Y:S04]  /*0990*/  LDS R5, [R20+0xa4] ;  /* 0x0000a40014057984 */ /* 0x000f280000000800 */
[----:B------:R-:W4:Y:S01]  /*09a0*/  LDS R12, [R20+0xa8] ;  /* 0x0000a800140c7984 */ /* 0x000f220000000800 */
[----:B0-----:R-:W-:-:S03]  /*09b0*/  FMUL R7, R6, 0.58700001239776611328 ;  /* 0x3f1645a206077820 */ /* 0x001fc60000400000 */
[----:B------:R-:W0:Y:S01]  /*09c0*/  LDS R15, [R19+0x5c] ;  /* 0x00005c00130f7984 */ /* 0x000e220000000800 */
[----:B-----5:R-:W-:-:S03]  /*09d0*/  FFMA R0, R4, 0.29899999499320983887, R7 ;  /* 0x3e99168704007823 */ /* 0x020fc60000000007 */
[----:B------:R-:W5:Y:S01]  /*09e0*/  LDS R14, [R18+0xa4] ;  /* 0x0000a400120e7984 */ /* 0x000f620000000800 */
[----:B-1----:R-:W-:-:S03]  /*09f0*/  FMUL R7, R9, 0.58700001239776611328 ;  /* 0x3f1645a209077820 */ /* 0x002fc60000400000 */
[----:B------:R-:W1:Y:S01]  /*0a00*/  LDS R13, [R18+0xa8] ;  /* 0x0000a800120d7984 */ /* 0x000e620000000800 */
[----:B--2---:R-:W-:-:S03]  /*0a10*/  FFMA R22, R22, 0.29899999499320983887, R7 ;  /* 0x3e99168716167823 */ /* 0x004fc60000000007 */
[----:B------:R-:W2:Y:S01]  /*0a20*/  LDS R8, [R20+0xac] ;  /* 0x0000ac0014087984 */ /* 0x000ea20000000800 */
[----:B---3--:R-:W-:-:S03]  /*0a30*/  FFMA R0, R23, 0.11400000005960464478, R0 ;  /* 0x3de978d517007823 */ /* 0x008fc60000000000 */
[----:B------:R-:W3:Y:S01]  /*0a40*/  LDS R11, [R19+0xa4] ;  /* 0x0000a400130b7984 */ /* 0x000ee20000000800 */
[----:B----4-:R-:W-:-:S03]  /*0a50*/  FFMA R27, R21, 0.11400000005960464478, R22 ;  /* 0x3de978d5151b7823 */ /* 0x010fc60000000016 */
[----:B------:R-:W4:Y:S01]  /*0a60*/  LDS R10, [R19+0xa8] ;  /* 0x0000a800130a7984 */ /* 0x000f220000000800 */
[C---:B------:R-:W-:Y:S01]  /*0a70*/  FFMA R24, R0.reuse, UR4, RZ ;  /* 0x0000000400187c23 */ /* 0x040fe200080000ff */
[----:B------:R-:W-:Y:S01]  /*0a80*/  FFMA R25, R0, UR21, RZ ;  /* 0x0000001500197c23 */ /* 0x000fe200080000ff */
[----:B------:R-:W-:Y:S01]  /*0a90*/  FMUL R17, R17, 0.58700001239776611328 ;  /* 0x3f1645a211117820 */ /* 0x000fe20000400000 */
[----:B------:R-:W4:Y:S01]  /*0aa0*/  LDS R9, [R18+0xac] ;  /* 0x0000ac0012097984 */ /* 0x000f220000000800 */
[C---:B------:R-:W-:Y:S01]  /*0ab0*/  FFMA R24, R27.reuse, UR5, R24 ;  /* 0x000000051b187c23 */ /* 0x040fe20008000018 */
[----:B------:R-:W-:Y:S01]  /*0ac0*/  FFMA R25, R27, UR22, R25 ;  /* 0x000000161b197c23 */ /* 0x000fe20008000019 */
[----:B------:R-:W-:Y:S01]  /*0ad0*/  FFMA R16, R16, 0.29899999499320983887, R17 ;  /* 0x3e99168710107823 */ /* 0x000fe20000000011 */
[----:B------:R-:W4:Y:S01]  /*0ae0*/  LDS R4, [R20+0xf4] ;  /* 0x0000f40014047984 */ /* 0x000f220000000800 */
[----:B------:R-:W4:Y:S01]  /*0af0*/  LDCU.64 UR4, c[0x3][0x110] ;  /* 0x00c02200ff0477ac */ /* 0x000f220008000a00 */
[----:B------:R-:W-:-:S02]  /*0b00*/  FMUL R5, R5, 0.58700001239776611328 ;  /* 0x3f1645a205057820 */ /* 0x000fc40000400000 */
[----:B------:R-:W4:Y:S01]  /*0b10*/  LDS R7, [R19+0xac] ;  /* 0x0000ac0013077984 */ /* 0x000f220000000800 */
[----:B------:R-:W-:-:S03]  /*0b20*/  FMUL R12, R12, 0.58700001239776611328 ;  /* 0x3f1645a20c0c7820 */ /* 0x000fc60000400000 */
[----:B------:R-:W4:Y:S04]  /*0b30*/  LDS R6, [R18+0xf4] ;  /* 0x0000f40012067984 */ /* 0x000f280000000800 */
[----:B------:R-:W4:Y:S01]  /*0b40*/  LDS R21, [R20+0xf8] ;  /* 0x0000f80014157984 */ /* 0x000f220000000800 */
[----:B0-----:R-:W-:-:S03]  /*0b50*/  FFMA R15, R15, 0.11400000005960464478, R16 ;  /* 0x3de978d50f0f7823 */ /* 0x001fc60000000010 */
[----:B------:R-:W0:Y:S01]  /*0b60*/  LDS R22, [R19+0xf4] ;  /* 0x0000f40013167984 */ /* 0x000e220000000800 */
[----:B-----5:R-:W-:Y:S01]  /*0b70*/  FFMA R14, R14, 0.29899999499320983887, R5 ;  /* 0x3e9916870e0e7823 */ /* 0x020fe20000000005 */
[C---:B------:R-:W-:Y:S01]  /*0b80*/  FFMA R25, R15.reuse, UR23, R25 ;  /* 0x000000170f197c23 */ /* 0x040fe20008000019 */
[----:B------:R-:W-:Y:S01]  /*0b90*/  FFMA R24, R15, UR6, R24 ;  /* 0x000000060f187c23 */ /* 0x000fe20008000018 */
[----:B------:R-:W5:Y:S01]  /*0ba0*/  LDS R0, [R20+0xfc] ;  /* 0x0000fc0014007984 */ /* 0x000f620000000800 */
[----:B-1----:R-:W-:-:S03]  /*0bb0*/  FFMA R13, R13, 0.29899999499320983887, R12 ;  /* 0x3e9916870d0d7823 */ /* 0x002fc6000000000c */
[----:B------:R-:W1:Y:S01]  /*0bc0*/  LDS R23, [R18+0xf8] ;  /* 0x0000f80012177984 */ /* 0x000e620000000800 */
[----:B--2---:R-:W-:-:S03]  /*0bd0*/  FMUL R8, R8, 0.58700001239776611328 ;  /* 0x3f1645a208087820 */ /* 0x004fc60000400000 */
[----:B------:R-:W2:Y:S01]  /*0be0*/  LDS R27, [R18+0xfc] ;  /* 0x0000fc00121b7984 */ /* 0x000ea20000000800 */
[----:B---3--:R-:W-:-:S03]  /*0bf0*/  FFMA R14, R11, 0.11400000005960464478, R14 ;  /* 0x3de978d50b0e7823 */ /* 0x008fc6000000000e */
[----:B------:R-:W3:Y:S01]  /*0c00*/  LDS R26, [R19+0xf8] ;  /* 0x0000f800131a7984 */ /* 0x000ee20000000800 */
[----:B----4-:R-:W-:Y:S01]  /*0c10*/  FFMA R10, R10, 0.11400000005960464478, R13 ;  /* 0x3de978d50a0a7823 */ /* 0x010fe2000000000d */
[C---:B------:R-:W-:Y:S01]  /*0c20*/  FFMA R25, R14.reuse, UR8, R25 ;  /* 0x000000080e197c23 */ /* 0x040fe20008000019 */
[----:B------:R-:W-:Y:S01]  /*0c30*/  FFMA R24, R14, UR7, R24 ;  /* 0x000000070e187c23 */ /* 0x000fe20008000018 */
[----:B------:R-:W4:Y:S01]  /*0c40*/  LDS R28, [R19+0xfc] ;  /* 0x0000fc00131c7984 */ /* 0x000f220000000800 */
[----:B------:R-:W-:Y:S01]  /*0c50*/  FFMA R8, R9, 0.29899999499320983887, R8 ;  /* 0x3e99168709087823 */ /* 0x000fe20000000008 */
[C---:B------:R-:W-:Y:S01]  /*0c60*/  FFMA R25, R10.reuse, UR9, R25 ;  /* 0x000000090a197c23 */ /* 0x040fe20008000019 */
[----:B------:R-:W-:Y:S01]  /*0c70*/  FFMA R24, R10, UR16, R24 ;  /* 0x000000100a187c23 */ /* 0x000fe20008000018 */
[----:B------:R-:W-:Y:S01]  /*0c80*/  FMUL R5, R4, 0.58700001239776611328 ;  /* 0x3f1645a204057820 */ /* 0x000fe20000400000 */
[----:B------:R-:W-:-:S03]  /*0c90*/  FFMA R8, R7, 0.11400000005960464478, R8 ;  /* 0x3de978d507087823 */ /* 0x000fc60000000008 */
[----:B------:R-:W-:Y:S01]  /*0ca0*/  FFMA R5, R6, 0.29899999499320983887, R5 ;  /* 0x3e99168706057823 */ /* 0x000fe20000000005 */
[C---:B------:R-:W-:Y:S01]  /*0cb0*/  FFMA R25, R8.reuse, UR10, R25 ;  /* 0x0000000a08197c23 */ /* 0x040fe20008000019 */
[----:B------:R-:W-:Y:S01]  /*0cc0*/  FFMA R24, R8, UR17, R24 ;  /* 0x0000001108187c23 */ /* 0x000fe20008000018 */
[----:B------:R-:W-:Y:S01]  /*0cd0*/  FMUL R4, R21, 0.58700001239776611328 ;  /* 0x3f1645a215047820 */ /* 0x000fe20000400000 */
[----:B0-----:R-:W-:Y:S01]  /*0ce0*/  FFMA R22, R22, 0.11400000005960464478, R5 ;  /* 0x3de978d516167823 */ /* 0x001fe20000000005 */
[----:B-----5:R-:W-:-:S03]  /*0cf0*/  FMUL R0, R0, 0.58700001239776611328 ;  /* 0x3f1645a200007820 */ /* 0x020fc60000400000 */
[C---:B------:R-:W-:Y:S01]  /*0d00*/  FFMA R25, R22.reuse, UR11, R25 ;  /* 0x0000000b16197c23 */ /* 0x040fe20008000019 */
[----:B------:R-:W-:Y:S01]  /*0d10*/  FFMA R24, R22, UR18, R24 ;  /* 0x0000001216187c23 */ /* 0x000fe20008000018 */
[----:B-1----:R-:W-:Y:S01]  /*0d20*/  FFMA R23, R23, 0.29899999499320983887, R4 ;  /* 0x3e99168717177823 */ /* 0x002fe20000000004 */
[----:B--2---:R-:W-:-:S03]  /*0d30*/  FFMA R27, R27, 0.29899999499320983887, R0 ;  /* 0x3e9916871b1b7823 */ /* 0x004fc60000000000 */
[----:B---3--:R-:W-:Y:S01]  /*0d40*/  FFMA R26, R26, 0.11400000005960464478, R23 ;  /* 0x3de978d51a1a7823 */ /* 0x008fe20000000017 */
[----:B----4-:R-:W-:-:S03]  /*0d50*/  FFMA R28, R28, 0.11400000005960464478, R27 ;  /* 0x3de978d51c1c7823 */ /* 0x010fc6000000001b */
[C---:B------:R-:W-:Y:S01]  /*0d60*/  FFMA R25, R26.reuse, UR4, R25 ;  /* 0x000000041a197c23 */ /* 0x040fe20008000019 */
[----:B------:R-:W-:-:S03]  /*0d70*/  FFMA R24, R26, UR19, R24 ;  /* 0x000000131a187c23 */ /* 0x000fc60008000018 */
[C---:B------:R-:W-:Y:S01]  /*0d80*/  FFMA R25, R28.reuse, UR5, R25 ;  /* 0x000000051c197c23 */ /* 0x040fe20008000019 */
[----:B------:R-:W-:-:S03]  /*0d90*/  FFMA R24, R28, UR20, R24 ;  /* 0x000000141c187c23 */ /* 0x000fc60008000018 */
[----:B------:R-:W-:-:S04]  /*0da0*/  FMUL R25, R25, R25 ;  /* 0x0000001919197220 */ /* 0x000fc80000400000 */
[----:B------:R-:W-:-:S04]  /*0db0*/  FFMA R0, R24, R24, R25 ;  /* 0x0000001818007223 */ /* 0x000fc80000000019 */
[----:B------:R0:W1:Y:S01]  /*0dc0*/  MUFU.RSQ R5, R0 ;  /* 0x0000000000057308 */ /* 0x0000620000001400 */
[----:B------:R-:W-:-:S04]  /*0dd0*/  IADD3 R4, PT, PT, R0, -0xd000000, RZ ;  /* 0xf300000000047810 */ /* 0x000fc80007ffe0ff */
[----:B------:R-:W-:-:S13]  /*0de0*/  ISETP.GT.U32.AND P0, PT, R4, 0x727fffff, PT ;  /* 0x727fffff0400780c */ /* 0x000fda0003f04070 */
[----:B01----:R-:W-:Y:S05]  /*0df0*/  @!P0 BRA `(.L_x_13) ;  /* 0x00000000000c8947 */ /* 0x003fea0003800000 */
[----:B------:R-:W-:-:S07]  /*0e00*/  MOV R9, 0xe20 ;  /* 0x00000e2000097802 */ /* 0x000fce0000000f00 */
[----:B------:R-:W-:Y:S05]  /*0e10*/  CALL.REL.NOINC `($__internal_0_$__cuda_sm20_sqrt_rn_f32_slowpath) ;  /* 0x0000000c00707944 */ /* 0x000fea0003c00000 */
[----:B------:R-:W-:Y:S05]  /*0e20*/  BRA `(.L_x_14) ;  /* 0x0000000000107947 */ /* 0x000fea0003800000 */
.L_x_13:
[----:B------:R-:W-:Y:S01]  /*0e30*/  FMUL.FTZ R7, R0, R5 ;  /* 0x0000000500077220 */ /* 0x000fe20000410000 */
[----:B------:R-:W-:-:S03]  /*0e40*/  FMUL.FTZ R5, R5, 0.5 ;  /* 0x3f00000005057820 */ /* 0x000fc60000410000 */
[----:B------:R-:W-:-:S04]  /*0e50*/  FFMA R0, -R7, R7, R0 ;  /* 0x0000000707007223 */ /* 0x000fc80000000100 */
[----:B------:R-:W-:-:S07]  /*0e60*/  FFMA R0, R0, R5, R7 ;  /* 0x0000000500007223 */ /* 0x000fce0000000007 */
.L_x_14:
[----:B------:R-:W-:Y:S05]  /*0e70*/  BSYNC.RECONVERGENT B0 ;  /* 0x0000000000007941 */ /* 0x000fea0003800200 */
.L_x_12:
[----:B------:R-:W-:-:S05]  /*0e80*/  FMUL R0, R0, 0.25 ;  /* 0x3e80000000007820 */ /* 0x000fca0000400000 */
[----:B------:R-:W-:-:S06]  /*0e90*/  FMNMX R0, R0, 255, PT ;  /* 0x437f000000007809 */ /* 0x000fcc0003800000 */
[----:B------:R-:W0:Y:S02]  /*0ea0*/  F2I.U32.TRUNC.NTZ R0, R0 ;  /* 0x0000000000007305 */ /* 0x000e24000020f000 */
[C---:B0-----:R-:W-:Y:S02]  /*0eb0*/  PRMT R6, R0.reuse, 0x7610, R6 ;  /* 0x0000761000067816 */ /* 0x041fe40000000006 */
[C---:B------:R-:W-:Y:S02]  /*0ec0*/  PRMT R7, R0.reuse, 0x7610, R7 ;  /* 0x0000761000077816 */ /* 0x040fe40000000007 */
[----:B------:R-:W-:Y:S01]  /*0ed0*/  PRMT R8, R0, 0x7610, R8 ;  /* 0x0000761000087816 */ /* 0x000fe20000000008 */
[----:B------:R-:W-:Y:S06]  /*0ee0*/  BRA `(.L_x_3) ;  /* 0x0000000c00107947 */ /* 0x000fec0003800000 */
.L_x_39:
[----:B------:R-:W-:Y:S01]  /*0ef0*/  UMOV UR13, 0xac ;  /* 0x000000ac000d7882 */ /* 0x000fe20000000000 */
[----:B------:R-:W-:Y:S05]  /*0f00*/  BRA `(.L_x_11) ;  /* 0x0000000000047947 */ /* 0x000fea0003800000 */
.L_x_38:
[----:B------:R-:W-:-:S05]  /*0f10*/  UMOV UR13, 0x88 ;  /* 0x00000088000d7882 */ /* 0x000fca0000000000 */
.L_x_11:
[----:B------:R-:W0:Y:S01]  /*0f20*/  S2UR UR7, SR_CgaCtaId ;  /* 0x00000000000779c3 */ /* 0x000e220000008800 */
[----:B------:R-:W-:Y:S01]  /*0f30*/  USHF.R.U32.HI UR16, URZ, 0x1, UR4 ;  /* 0x00000001ff107899 */ /* 0x000fe20008011604 */
[----:B------:R-:W-:Y:S01]  /*0f40*/  CS2R R4, SRZ ;  /* 0x0000000000047805 */ /* 0x000fe2000001ff00 */
[----:B------:R-:W-:Y:S01]  /*0f50*/  UMOV UR5, 0x400 ;  /* 0x0000040000057882 */ /* 0x000fe20000000000 */
[----:B------:R-:W-:Y:S02]  /*0f60*/  ULOP3.LUT UR17, UR4, 0x6, URZ, 0xc0, !UPT ;  /* 0x0000000604117892 */ /* 0x000fe4000f8ec0ff */
[----:B------:R-:W-:Y:S02]  /*0f70*/  USHF.L.U32 UR9, UR16, 0x2, URZ ;  /* 0x0000000210097899 */ /* 0x000fe400080006ff */
[----:B------:R-:W-:Y:S02]  /*0f80*/  UIADD3 UR6, UPT, UPT, UR5, 0x640, URZ ;  /* 0x0000064005067890 */ /* 0x000fe4000fffe0ff */
[----:B------:R-:W-:-:S02]  /*0f90*/  UIADD3 UR8, UPT, UPT, UR5, 0xc80, URZ ;  /* 0x00000c8005087890 */ /* 0x000fc4000fffe0ff */
[----:B------:R-:W-:Y:S01]  /*0fa0*/  LEA R9, R9, -UR9, 0x2 ;  /* 0x8000000909097c11 */ /* 0x000fe2000f8e10ff */
[----:B------:R-:W-:-:S04]  /*0fb0*/  UIADD3 UR12, UPT, UPT, -UR17, URZ, URZ ;  /* 0x000000ff110c7290 */ /* 0x000fc8000fffe1ff */
[----:B------:R-:W-:Y:S02]  /*0fc0*/  VIADD R13, R9, 0xa8 ;  /* 0x000000a8090d7836 */ /* 0x000fe40000000000 */
[----:B------:R-:W-:Y:S01]  /*0fd0*/  HFMA2 R9, -RZ, RZ, 0, 0 ;  /* 0x00000000ff097431 */ /* 0x000fe200000001ff */
[----:B0-----:R-:W-:Y:S02]  /*0fe0*/  ULEA UR10, UR7, UR5, 0x18 ;  /* 0x00000005070a7291 */ /* 0x001fe4000f8ec0ff */
[----:B------:R-:W-:Y:S02]  /*0ff0*/  ULEA UR6, UR7, UR6, 0x18 ;  /* 0x0000000607067291 */ /* 0x000fe4000f8ec0ff */
[----:B------:R-:W-:Y:S02]  /*1000*/  ULEA UR8, UR7, UR8, 0x18 ;  /* 0x0000000807087291 */ /* 0x000fe4000f8ec0ff */
[C---:B------:R-:W-:Y:S01]  /*1010*/  IADD3 R11, PT, PT, R13.reuse, UR10, RZ ;  /* 0x0000000a0d0b7c10 */ /* 0x040fe2000fffe0ff */
[----:B------:R-:W-:Y:S01]  /*1020*/  UIADD3 UR5, UPT, UPT, -UR16, URZ, URZ ;  /* 0x000000ff10057290 */ /* 0x000fe2000fffe1ff */
[----:B------:R-:W-:-:S02]  /*1030*/  VIADD R10, R13, UR6 ;  /* 0x000000060d0a7c36 */ /* 0x000fc40008000000 */
[----:B------:R-:W-:-:S09]  /*1040*/  VIADD R13, R13, UR8 ;  /* 0x000000080d0d7c36 */ /* 0x000fd20008000000 */
.L_x_20:
[----:B------:R-:W-:Y:S01]  /*1050*/  UIADD3 UR8, UPT, UPT, -UR17, URZ, URZ ;  /* 0x000000ff11087290 */ /* 0x000fe2000fffe1ff */
[----:B------:R-:W-:Y:S01]  /*1060*/  IADD3 R16, PT, PT, R0, UR5, RZ ;  /* 0x0000000500107c10 */ /* 0x000fe2000fffe0ff */
[----:B------:R-:W-:Y:S02]  /*1070*/  UIADD3 UR6, UPT, UPT, UR16, UR5, URZ ;  /* 0x0000000510067290 */ /* 0x000fe4000fffe0ff */
[----:B------:R-:W-:Y:S01]  /*1080*/  UISETP.GE.AND UP0, UPT, UR8, 0x1, UPT ;  /* 0x000000010800788c */ /* 0x000fe2000bf06270 */
[----:B------:R-:W-:Y:S01]  /*1090*/  UMOV UR7, UR5 ;  /* 0x0000000500077c82 */ /* 0x000fe20008000000 */
[C---:B------:R-:W-:Y:S01]  /*10a0*/  IMAD R14, R16.reuse, 0x50, R10 ;  /* 0x00000050100e7824 */ /* 0x040fe200078e020a */
[----:B------:R-:W-:Y:S01]  /*10b0*/  UISETP.NE.AND UP1, UPT, UR7, UR16, UPT ;  /* 0x000000100700728c */ /* 0x000fe2000bf25270 */
[C---:B------:R-:W-:Y:S01]  /*10c0*/  IMAD R12, R16.reuse, 0x50, R11 ;  /* 0x00000050100c7824 */ /* 0x040fe200078e020b */
[----:B------:R-:W-:Y:S01]  /*10d0*/  UIMAD UR6, UR6, UR4, URZ ;  /* 0x00000004060672a4 */ /* 0x000fe2000f8e02ff */
[----:B------:R-:W-:Y:S01]  /*10e0*/  IMAD R15, R16, 0x50, R13 ;  /* 0x00000050100f7824 */ /* 0x000fe200078e020d */
[----:B------:R-:W-:Y:S01]  /*10f0*/  UIADD3 UR5, UPT, UPT, UR5, 0x1, URZ ;  /* 0x0000000105057890 */ /* 0x000fe2000fffe0ff */
[----:B------:R-:W-:Y:S01]  /*1100*/  UMOV UR7, UR12 ;  /* 0x0000000c00077c82 */ /* 0x000fe20008000000 */
[----:B------:R-:W-:Y:S10]  /*1110*/  BRA.U UP0, `(.L_x_15) ;  /* 0x00000005002c7547 */ /* 0x000ff4000b800000 */
[----:B------:R-:W-:Y:S02]  /*1120*/  UIADD3 UR8, UPT, UPT, -UR7, 0x1, URZ ;  /* 0x0000000107087890 */ /* 0x000fe4000fffe1ff */
[----:B------:R-:W-:Y:S02]  /*1130*/  UPLOP3.LUT UP0, UPT, UPT, UPT, UPT, 0x80, 0x8 ;  /* 0x000000000008789c */ /* 0x000fe40003f0f070 */
[----:B------:R-:W-:-:S09]  /*1140*/  UISETP.GT.AND UP2, UPT, UR8, 0x3, UPT ;  /* 0x000000030800788c */ /* 0x000fd2000bf44270 */
[----:B------:R-:W-:Y:S05]  /*1150*/  BRA.U !UP2, `(.L_x_16) ;  /* 0x000000010aac7547 */ /* 0x000fea000b800000 */
[----:B------:R-:W-:-:S11]  /*1160*/  UPLOP3.LUT UP0, UPT, UPT, UPT, UPT, 0x40, 0x4 ;  /* 0x000000000004789c */ /* 0x000fd60003f0e870 */
.L_x_17:
[----:B------:R-:W0:Y:S01]  /*1170*/  LDS R16, [R12] ;  /* 0x000000000c107984 */ /* 0x000e220000000800 */
[----:B------:R-:W-:Y:S02]  /*1180*/  ULEA UR8, UR6, UR13, 0x2 ;  /* 0x0000000d06087291 */ /* 0x000fe4000f8e10ff */
[----:B------:R-:W-:Y:S01]  /*1190*/  UIADD3 UR9, UPT, UPT, UR6, 0x1, URZ ;  /* 0x0000000106097890 */ /* 0x000fe2000fffe0ff */
[----:B------:R-:W1:Y:S01]  /*11a0*/  LDS R24, [R14] ;  /* 0x000000000e187984 */ /* 0x000e620000000800 */
[----:B------:R-:W-:Y:S02]  /*11b0*/  UIADD3 UR10, UPT, UPT, UR6, 0x2, URZ ;  /* 0x00000002060a7890 */ /* 0x000fe4000fffe0ff */
[----:B------:R-:W-:Y:S01]  /*11c0*/  ULEA UR9, UR9, UR13, 0x2 ;  /* 0x0000000d09097291 */ /* 0x000fe2000f8e10ff */
[----:B------:R-:W2:Y:S01]  /*11d0*/  LDS R23, [R15] ;  /* 0x000000000f177984 */ /* 0x000ea20000000800 */
[----:B------:R-:W-:Y:S02]  /*11e0*/  UIADD3 UR11, UPT, UPT, UR6, 0x3, URZ ;  /* 0x00000003060b7890 */ /* 0x000fe4000fffe0ff */
[----:B------:R-:W-:Y:S01]  /*11f0*/  ULEA UR10, UR10, UR13, 0x2 ;  /* 0x0000000d0a0a7291 */ /* 0x000fe2000f8e10ff */
[----:B------:R-:W3:Y:S01]  /*1200*/  LDS R25, [R12+0x4] ;  /* 0x000004000c197984 */ /* 0x000ee20000000800 */
[----:B------:R-:W0:Y:S03]  /*1210*/  LDCU UR8, c[0x3][UR8] ;  /* 0x00c00000080877ac */ /* 0x000e260008000800 */
[----:B------:R-:W4:Y:S01]  /*1220*/  LDS R27, [R14+0x4] ;  /* 0x000004000e1b7984 */ /* 0x000f220000000800 */
[----:B------:R-:W-:-:S02]  /*1230*/  ULEA UR11, UR11, UR13, 0x2 ;  /* 0x0000000d0b0b7291 */ /* 0x000fc4000f8e10ff */
[----:B------:R-:W3:Y:S01]  /*1240*/  LDCU UR9, c[0x3][UR9] ;  /* 0x00c00000090977ac */ /* 0x000ee20008000800 */
[----:B------:R-:W5:Y:S03]  /*1250*/  LDS R21, [R15+0x4] ;  /* 0x000004000f157984 */ /* 0x000f660000000800 */
[----:B------:R-:W5:Y:S01]  /*1260*/  LDCU UR10, c[0x3][UR10] ;  /* 0x00c000000a0a77ac */ /* 0x000f620008000800 */
[----:B------:R-:W5:Y:S01]  /*1270*/  LDS R20, [R12+0x8] ;  /* 0x000008000c147984 */ /* 0x000f620000000800 */
[----:B------:R-:W-:-:S03]  /*1280*/  UIADD3 UR7, UPT, UPT, UR7, 0x4, URZ ;  /* 0x0000000407077890 */ /* 0x000fc6000fffe0ff */
[----:B------:R-:W5:Y:S01]  /*1290*/  LDS R19, [R14+0x8] ;  /* 0x000008000e137984 */ /* 0x000f620000000800 */
[----:B------:R-:W5:Y:S03]  /*12a0*/  LDCU UR11, c[0x3][UR11] ;  /* 0x00c000000b0b77ac */ /* 0x000f660008000800 */
[----:B------:R-:W5:Y:S01]  /*12b0*/  LDS R18, [R15+0x8] ;  /* 0x000008000f127984 */ /* 0x000f620000000800 */
[----:B------:R-:W-:Y:S02]  /*12c0*/  UISETP.GE.AND UP2, UPT, UR7, -0x2, UPT ;  /* 0xfffffffe0700788c */ /* 0x000fe4000bf46270 */
[----:B------:R-:W-:Y:S01]  /*12d0*/  UIADD3 UR6, UPT, UPT, UR6, 0x4, URZ ;  /* 0x0000000406067890 */ /* 0x000fe2000fffe0ff */
[----:B------:R1:W5:Y:S01]  /*12e0*/  LDS R17, [R15+0xc] ;  /* 0x00000c000f117984 */ /* 0x0003620000000800 */
[----:B0-----:R-:W-:-:S03]  /*12f0*/  FFMA R22, R16, UR8, R9 ;  /* 0x0000000810167c23 */ /* 0x001fc60008000009 */
[----:B------:R0:W5:Y:S01]  /*1300*/  LDS R9, [R12+0xc] ;  /* 0x00000c000c097984 */ /* 0x0001620000000800 */
[----:B-1----:R-:W-:Y:S01]  /*1310*/  FFMA R24, R24, UR8, R5 ;  /* 0x0000000818187c23 */ /* 0x002fe20008000005 */
[----:B------:R-:W-:Y:S02]  /*1320*/  VIADD R15, R15, 0x10 ;  /* 0x000000100f0f7836 */ /* 0x000fe40000000000 */
[----:B------:R1:W5:Y:S01]  /*1330*/  LDS R16, [R14+0xc] ;  /* 0x00000c000e107984 */ /* 0x0003620000000800 */
[----:B--2---:R-:W-:Y:S01]  /*1340*/  FFMA R4, R23, UR8, R4 ;  /* 0x0000000817047c23 */ /* 0x004fe20008000004 */
[----:B0-----:R-:W-:Y:S02]  /*1350*/  VIADD R12, R12, 0x10 ;  /* 0x000000100c0c7836 */ /* 0x001fe40000000000 */
[----:B---3--:R-:W-:Y:S01]  /*1360*/  FFMA R25, R25, UR9, R22 ;  /* 0x0000000919197c23 */ /* 0x008fe20008000016 */
[----:B-1----:R-:W-:Y:S01]  /*1370*/  IADD3 R14, PT, PT, R14, 0x10, RZ ;  /* 0x000000100e0e7810 */ /* 0x002fe20007ffe0ff */
[----:B----4-:R-:W-:Y:S01]  /*1380*/  FFMA R24, R27, UR9, R24 ;  /* 0x000000091b187c23 */ /* 0x010fe20008000018 */
[----:B-----5:R-:W-:Y:S01]  /*1390*/  FFMA R21, R21, UR9, R4 ;  /* 0x0000000915157c23 */ /* 0x020fe20008000004 */
[----:B------:R-:W-:-:S02]  /*13a0*/  FFMA R20, R20, UR10, R25 ;  /* 0x0000000a14147c23 */ /* 0x000fc40008000019 */
[----:B------:R-:W-:Y:S01]  /*13b0*/  FFMA R19, R19, UR10, R24 ;  /* 0x0000000a13137c23 */ /* 0x000fe20008000018 */
[----:B------:R-:W-:-:S04]  /*13c0*/  FFMA R18, R18, UR10, R21 ;  /* 0x0000000a12127c23 */ /* 0x000fc80008000015 */
[----:B------:R-:W-:Y:S01]  /*13d0*/  FFMA R4, R17, UR11, R18 ;  /* 0x0000000b11047c23 */ /* 0x000fe20008000012 */
[----:B------:R-:W-:Y:S01]  /*13e0*/  FFMA R9, R9, UR11, R20 ;  /* 0x0000000b09097c23 */ /* 0x000fe20008000014 */
[----:B------:R-:W-:Y:S01]  /*13f0*/  FFMA R5, R16, UR11, R19 ;  /* 0x0000000b10057c23 */ /* 0x000fe20008000013 */
[----:B------:R-:W-:Y:S06]  /*1400*/  BRA.U !UP2, `(.L_x_17) ;  /* 0xfffffffd0a587547 */ /* 0x000fec000b83ffff */
.L_x_16:
[----:B------:R-:W-:-:S04]  /*1410*/  UIADD3 UR8, UPT, UPT, -UR7, 0x1, URZ ;  /* 0x0000000107087890 */ /* 0x000fc8000fffe1ff */
[----:B------:R-:W-:-:S09]  /*1420*/  UISETP.GT.AND UP2, UPT, UR8, 0x1, UPT ;  /* 0x000000010800788c */ /* 0x000fd2000bf44270 */
[----:B------:R-:W-:Y:S05]  /*1430*/  BRA.U !UP2, `(.L_x_18) ;  /* 0x000000010a5c7547 */ /* 0x000fea000b800000 */
        /* <DEDUP_REMOVED lines=8> */
[----:B------:R-:W-:Y:S01]  /*14c0*/  UPLOP3.LUT UP0, UPT, UPT, UPT, UPT, 0x40, 0x4 ;  /* 0x000000000004789c */ /* 0x000fe20003f0e870 */
[----:B------:R3:W4:Y:S01]  /*14d0*/  LDS R20, [R12+0x4] ;  /* 0x000004000c147984 */ /* 0x0007220000000800 */
[----:B------:R-:W0:Y:S03]  /*14e0*/  LDCU UR8, c[0x3][UR8] ;  /* 0x00c00000080877ac */ /* 0x000e260008000800 */
[----:B------:R5:W4:Y:S03]  /*14f0*/  LDS R22, [R14+0x4] ;  /* 0x000004000e167984 */ /* 0x000b260000000800 */
[----:B------:R-:W4:Y:S01]  /*1500*/  LDCU UR9, c[0x3][UR9] ;  /* 0x00c00000090977ac */ /* 0x000f220008000800 */
[----:B------:R5:W4:Y:S01]  /*1510*/  LDS R19, [R15+0x4] ;  /* 0x000004000f137984 */ /* 0x000b220000000800 */
[----:B---3--:R-:W-:-:S02]  /*1520*/  IADD3 R12, PT, PT, R12, 0x8, RZ ;  /* 0x000000080c0c7810 */ /* 0x008fc40007ffe0ff */
[----:B-----5:R-:W-:Y:S01]  /*1530*/  IADD3 R14, PT, PT, R14, 0x8, RZ ;  /* 0x000000080e0e7810 */ /* 0x020fe20007ffe0ff */
[----:B------:R-:W-:Y:S02]  /*1540*/  VIADD R15, R15, 0x8 ;  /* 0x000000080f0f7836 */ /* 0x000fe40000000000 */
[----:B0-----:R-:W-:Y:S01]  /*1550*/  FFMA R9, R16, UR8, R9 ;  /* 0x0000000810097c23 */ /* 0x001fe20008000009 */
[----:B-1----:R-:W-:Y:S01]  /*1560*/  FFMA R5, R18, UR8, R5 ;  /* 0x0000000812057c23 */ /* 0x002fe20008000005 */
[----:B--2---:R-:W-:Y:S02]  /*1570*/  FFMA R4, R17, UR8, R4 ;  /* 0x0000000811047c23 */ /* 0x004fe40008000004 */
[----:B----4-:R-:W-:Y:S01]  /*1580*/  FFMA R9, R20, UR9, R9 ;  /* 0x0000000914097c23 */ /* 0x010fe20008000009 */
[----:B------:R-:W-:Y:S01]  /*1590*/  FFMA R5, R22, UR9, R5 ;  /* 0x0000000916057c23 */ /* 0x000fe20008000005 */
[----:B------:R-:W-:-:S07]  /*15a0*/  FFMA R4, R19, UR9, R4 ;  /* 0x0000000913047c23 */ /* 0x000fce0008000004 */
.L_x_18:
[----:B------:R-:W-:-:S09]  /*15b0*/  UISETP.NE.OR UP0, UPT, UR7, 0x1, UP0 ;  /* 0x000000010700788c */ /* 0x000fd20008705670 */
[----:B------:R-:W-:Y:S05]  /*15c0*/  BRA.U !UP0, `(.L_x_19) ;  /* 0x00000001083c7547 */ /* 0x000fea000b800000 */
.L_x_15:
[----:B------:R0:W1:Y:S01]  /*15d0*/  LDS R16, [R12] ;  /* 0x000000000c107984 */ /* 0x0000620000000800 */
[----:B------:R-:W-:Y:S02]  /*15e0*/  ULEA UR8, UR6, UR13, 0x2 ;  /* 0x0000000d06087291 */ /* 0x000fe4000f8e10ff */
[----:B------:R-:W-:Y:S01]  /*15f0*/  UIADD3 UR7, UPT, UPT, UR7, 0x1, URZ ;  /* 0x0000000107077890 */ /* 0x000fe2000fffe0ff */
[----:B------:R2:W3:Y:S01]  /*1600*/  LDS R18, [R14] ;  /* 0x000000000e127984 */ /* 0x0004e20000000800 */
[----:B------:R-:W-:Y:S02]  /*1610*/  UIADD3 UR6, UPT, UPT, UR6, 0x1, URZ ;  /* 0x0000000106067890 */ /* 0x000fe4000fffe0ff */
[----:B------:R-:W-:Y:S01]  /*1620*/  UISETP.NE.AND UP0, UPT, UR7, 0x1, UPT ;  /* 0x000000010700788c */ /* 0x000fe2000bf05270 */
[----:B------:R4:W5:Y:S01]  /*1630*/  LDS R17, [R15] ;  /* 0x000000000f117984 */ /* 0x0009620000000800 */
[----:B0-----:R-:W-:Y:S02]  /*1640*/  IADD3 R12, PT, PT, R12, 0x4, RZ ;  /* 0x000000040c0c7810 */ /* 0x001fe40007ffe0ff */
[----:B--2---:R-:W-:-:S02]  /*1650*/  IADD3 R14, PT, PT, R14, 0x4, RZ ;  /* 0x000000040e0e7810 */ /* 0x004fc40007ffe0ff */
[----:B------:R-:W1:Y:S01]  /*1660*/  LDCU UR8, c[0x3][UR8] ;  /* 0x00c00000080877ac */ /* 0x000e620008000800 */
[----:B----4-:R-:W-:Y:S02]  /*1670*/  VIADD R15, R15, 0x4 ;  /* 0x000000040f0f7836 */ /* 0x010fe40000000000 */
[----:B-1----:R-:W-:Y:S01]  /*1680*/  FFMA R9, R16, UR8, R9 ;  /* 0x0000000810097c23 */ /* 0x002fe20008000009 */
[----:B---3--:R-:W-:Y:S01]  /*1690*/  FFMA R5, R18, UR8, R5 ;  /* 0x0000000812057c23 */ /* 0x008fe20008000005 */
[----:B-----5:R-:W-:Y:S01]  /*16a0*/  FFMA R4, R17, UR8, R4 ;  /* 0x0000000811047c23 */ /* 0x020fe20008000004 */
[----:B------:R-:W-:Y:S06]  /*16b0*/  BRA.U UP0, `(.L_x_15) ;  /* 0xfffffffd00c47547 */ /* 0x000fec000b83ffff */
.L_x_19:
[----:B------:R-:W-:Y:S05]  /*16c0*/  BRA.U UP1, `(.L_x_20) ;  /* 0xfffffff901607547 */ /* 0x000fea000b83ffff */
[----:B------:R-:W0:Y:S02]  /*16d0*/  LDCU UR4, c[0x0][0x398] ;  /* 0x00007300ff0477ac */ /* 0x000e240008000800 */
[----:B0-----:R-:W-:-:S09]  /*16e0*/  UISETP.NE.AND UP0, UPT, UR4, 0x5, UPT ;  /* 0x000000050400788c */ /* 0x001fd2000bf05270 */
[----:B------:R-:W-:Y:S05]  /*16f0*/  BRA.U UP0, `(.L_x_21) ;  /* 0x0000000100687547 */ /* 0x000fea000b800000 */
[----:B------:R-:W0:Y:S01]  /*1700*/  LDCU UR4, c[0x0][0x39c] ;  /* 0x00007380ff0477ac */ /* 0x000e220008000800 */
[----:B------:R-:W-:Y:S01]  /*1710*/  HFMA2 R11, -RZ, RZ, 1.44921875, -19.203125 ;  /* 0x3dcccccdff0b7431 */ /* 0x000fe200000001ff */
[----:B------:R-:W-:-:S05]  /*1720*/  MOV R10, 0x41200000 ;  /* 0x41200000000a7802 */ /* 0x000fca0000000f00 */
[----:B------:R-:W-:-:S04]  /*1730*/  FFMA R10, R11, -R10, 1 ;  /* 0x3f8000000b0a7423 */ /* 0x000fc8000000080a */
[----:B------:R-:W-:Y:S01]  /*1740*/  FFMA R11, R10, R11, 0.10000000149011611938 ;  /* 0x3dcccccd0a0b7423 */ /* 0x000fe2000000000b */
[----:B0-----:R-:W-:-:S04]  /*1750*/  I2FP.F32.S32 R0, UR4 ;  /* 0x0000000400007c45 */ /* 0x001fc80008201400 */
[----:B------:R-:W0:Y:S01]  /*1760*/  FCHK P0, R0, 10 ;  /* 0x4120000000007902 */ /* 0x000e220000000000 */
[----:B------:R-:W-:-:S04]  /*1770*/  FFMA R10, R0, R11, RZ ;  /* 0x0000000b000a7223 */ /* 0x000fc800000000ff */
[----:B------:R-:W-:-:S04]  /*1780*/  FFMA R12, R10, -10, R0 ;  /* 0xc12000000a0c7823 */ /* 0x000fc80000000000 */
[----:B------:R-:W-:Y:S01]  /*1790*/  FFMA R10, R11, R12, R10 ;  /* 0x0000000c0b0a7223 */ /* 0x000fe2000000000a */
[----:B0-----:R-:W-:Y:S06]  /*17a0*/  @!P0 BRA `(.L_x_22) ;  /* 0x00000000000c8947 */ /* 0x001fec0003800000 */
[----:B------:R-:W-:-:S07]  /*17b0*/  MOV R10, 0x17d0 ;  /* 0x000017d0000a7802 */ /* 0x000fce0000000f00 */
[----:B------:R-:W-:Y:S05]  /*17c0*/  CALL.REL.NOINC `($__internal_1_$__cuda_sm3x_div_rn_noftz_f32_slowpath) ;  /* 0x0000000400607944 */ /* 0x000fea0003c00000 */
[----:B------:R-:W-:-:S07]  /*17d0*/  IMAD.MOV.U32 R10, RZ, RZ, R0 ;  /* 0x000000ffff0a7224 */ /* 0x000fce00078e0000 */
.L_x_22:
[----:B------:R-:W-:Y:S02]  /*17e0*/  LOP3.LUT R8, R8, 0xff, RZ, 0xc0, !PT ;  /* 0x000000ff08087812 */ /* 0x000fe400078ec0ff */
[----:B------:R-:W-:Y:S02]  /*17f0*/  LOP3.LUT R0, R7, 0xff, RZ, 0xc0, !PT ;  /* 0x000000ff07007812 */ /* 0x000fe400078ec0ff */
[----:B------:R-:W-:Y:S02]  /*1800*/  LOP3.LUT R6, R6, 0xff, RZ, 0xc0, !PT ;  /* 0x000000ff06067812 */ /* 0x000fe400078ec0ff */
[----:B------:R-:W0:Y:S08]  /*1810*/  I2F.U16 R8, R8 ;  /* 0x0000000800087306 */ /* 0x000e300000101000 */
[----:B------:R-:W1:Y:S01]  /*1820*/  I2F.U16 R0, R0 ;  /* 0x0000000000007306 */ /* 0x000e620000101000 */
[----:B0-----:R-:W-:-:S07]  /*1830*/  FADD R9, -R8, R9 ;  /* 0x0000000908097221 */ /* 0x001fce0000000100 */
[----:B------:R-:W0:Y:S01]  /*1840*/  I2F.U16 R6, R6 ;  /* 0x0000000600067306 */ /* 0x000e220000101000 */
[----:B------:R-:W-:Y:S01]  /*1850*/  FFMA R9, R9, R10, R8 ;  /* 0x0000000a09097223 */ /* 0x000fe20000000008 */
[----:B-1----:R-:W-:-:S04]  /*1860*/  FADD R5, -R0, R5 ;  /* 0x0000000500057221 */ /* 0x002fc80000000100 */
[----:B------:R-:W-:Y:S01]  /*1870*/  FFMA R5, R5, R10, R0 ;  /* 0x0000000a05057223 */ /* 0x000fe20000000000 */
[----:B0-----:R-:W-:-:S04]  /*1880*/  FADD R7, -R6, R4 ;  /* 0x0000000406077221 */ /* 0x001fc80000000100 */
[----:B------:R-:W-:-:S07]  /*1890*/  FFMA R4, R7, R10, R6 ;  /* 0x0000000a07047223 */ /* 0x000fce0000000006 */
.L_x_21:
[----:B------:R-:W-:Y:S02]  /*18a0*/  FMNMX R9, RZ, R9, !PT ;  /* 0x00000009ff097209 */ /* 0x000fe40007800000 */
[----:B------:R-:W-:Y:S02]  /*18b0*/  FMNMX R5, RZ, R5, !PT ;  /* 0x00000005ff057209 */ /* 0x000fe40007800000 */
[----:B------:R-:W-:Y:S02]  /*18c0*/  FMNMX R4, RZ, R4, !PT ;  /* 0x00000004ff047209 */ /* 0x000fe40007800000 */
[----:B------:R-:W-:Y:S02]  /*18d0*/  FMNMX R9, R9, 255, PT ;  /* 0x437f000009097809 */ /* 0x000fe40003800000 */
[----:B------:R-:W-:Y:S02]  /*18e0*/  FMNMX R5, R5, 255, PT ;  /* 0x437f000005057809 */ /* 0x000fe40003800000 */
[----:B------:R-:W-:-:S02]  /*18f0*/  FMNMX R4, R4, 255, PT ;  /* 0x437f000004047809 */ /* 0x000fc40003800000 */
[----:B------:R-:W0:Y:S08]  /*1900*/  F2I.U32.TRUNC.NTZ R9, R9 ;  /* 0x0000000900097305 */ /* 0x000e30000020f000 */
[----:B------:R-:W1:Y:S01]  /*1910*/  F2I.U32.TRUNC.NTZ R5, R5 ;  /* 0x0000000500057305 */ /* 0x000e62000020f000 */
[----:B0-----:R-:W-:-:S07]  /*1920*/  PRMT R8, R9, 0x7610, R8 ;  /* 0x0000761009087816 */ /* 0x001fce0000000008 */
[----:B------:R-:W0:Y:S01]  /*1930*/  F2I.U32.TRUNC.NTZ R4, R4 ;  /* 0x0000000400047305 */ /* 0x000e22000020f000 */
[----:B-1----:R-:W-:Y:S02]  /*1940*/  PRMT R7, R5, 0x7610, R7 ;  /* 0x0000761005077816 */ /* 0x002fe40000000007 */
[----:B0-----:R-:W-:Y:S01]  /*1950*/  PRMT R6, R4, 0x7610, R6 ;  /* 0x0000761004067816 */ /* 0x001fe20000000006 */
[----:B------:R-:W-:Y:S06]  /*1960*/  BRA `(.L_x_3) ;  /* 0x0000000000707947 */ /* 0x000fec0003800000 */
.L_x_1:
[----:B------:R-:W-:Y:S02]  /*1970*/  LOP3.LUT R8, RZ, R8, RZ, 0x33, !PT ;  /* 0x00000008ff087212 */ /* 0x000fe400078e33ff */
[----:B------:R-:W-:Y:S02]  /*1980*/  LOP3.LUT R7, RZ, R7, RZ, 0x33, !PT ;  /* 0x00000007ff077212 */ /* 0x000fe400078e33ff */
[----:B------:R-:W-:Y:S01]  /*1990*/  LOP3.LUT R6, RZ, R6, RZ, 0x33, !PT ;  /* 0x00000006ff067212 */ /* 0x000fe200078e33ff */
[----:B------:R-:W-:Y:S06]  /*19a0*/  BRA `(.L_x_3) ;  /* 0x0000000000607947 */ /* 0x000fec0003800000 */
.L_x_0:
[----:B------:R-:W-:Y:S02]  /*19b0*/  LOP3.LUT R7, R7, 0xff, RZ, 0xc0, !PT ;  /* 0x000000ff07077812 */ /* 0x000fe400078ec0ff */
[----:B------:R-:W-:Y:S02]  /*19c0*/  LOP3.LUT R8, R8, 0xff, RZ, 0xc0, !PT ;  /* 0x000000ff08087812 */ /* 0x000fe400078ec0ff */
[----:B------:R-:W-:Y:S02]  /*19d0*/  LOP3.LUT R6, R6, 0xff, RZ, 0xc0, !PT ;  /* 0x000000ff06067812 */ /* 0x000fe400078ec0ff */
[----:B------:R-:W0:Y:S08]  /*19e0*/  I2F.U16 R7, R7 ;  /* 0x0000000700077306 */ /* 0x000e300000101000 */
[----:B------:R-:W1:Y:S01]  /*19f0*/  I2F.U16 R9, R8 ;  /* 0x0000000800097306 */ /* 0x000e620000101000 */
[----:B0-----:R-:W-:-:S07]  /*1a00*/  FMUL R0, R7, 0.76899999380111694336 ;  /* 0x3f44dd2f07007820 */ /* 0x001fce0000400000 */
[----:B------:R-:W0:Y:S01]  /*1a10*/  I2F.U16 R11, R6 ;  /* 0x00000006000b7306 */ /* 0x000e220000101000 */
[C---:B------:R-:W-:Y:S01]  /*1a20*/  FMUL R4, R7.reuse, 0.68599998950958251953 ;  /* 0x3f2f9db207047820 */ /* 0x040fe20000400000 */
[----:B------:R-:W-:Y:S01]  /*1a30*/  FMUL R5, R7, 0.53399997949600219727 ;  /* 0x3f08b43907057820 */ /* 0x000fe20000400000 */
[C---:B-1----:R-:W-:Y:S02]  /*1a40*/  FFMA R0, R9.reuse, 0.39300000667572021484, R0 ;  /* 0x3ec9374c09007823 */ /* 0x042fe40000000000 */
[C---:B------:R-:W-:Y:S01]  /*1a50*/  FFMA R4, R9.reuse, 0.34900000691413879395, R4 ;  /* 0x3eb2b02109047823 */ /* 0x040fe20000000004 */
[----:B------:R-:W-:Y:S01]  /*1a60*/  FFMA R5, R9, 0.2720000147819519043, R5 ;  /* 0x3e8b439609057823 */ /* 0x000fe20000000005 */
[C---:B0-----:R-:W-:Y:S02]  /*1a70*/  FFMA R0, R11.reuse, 0.18899999558925628662, R0 ;  /* 0x3e4189370b007823 */ /* 0x041fe40000000000 */
[C---:B------:R-:W-:Y:S01]  /*1a80*/  FFMA R4, R11.reuse, 0.16799999773502349854, R4 ;  /* 0x3e2c08310b047823 */ /* 0x040fe20000000004 */
[----:B------:R-:W-:-:S02]  /*1a90*/  FFMA R5, R11, 0.13099999725818634033, R5 ;  /* 0x3e0624dd0b057823 */ /* 0x000fc40000000005 */
[----:B------:R-:W-:Y:S02]  /*1aa0*/  FMNMX R0, R0, 255, PT ;  /* 0x437f000000007809 */ /* 0x000fe40003800000 */
[----:B------:R-:W-:Y:S02]  /*1ab0*/  FMNMX R4, R4, 255, PT ;  /* 0x437f000004047809 */ /* 0x000fe40003800000 */
[----:B------:R-:W-:Y:S02]  /*1ac0*/  FMNMX R5, R5, 255, PT ;  /* 0x437f000005057809 */ /* 0x000fe40003800000 */
[----:B------:R-:W0:Y:S08]  /*1ad0*/  F2I.U32.TRUNC.NTZ R0, R0 ;  /* 0x0000000000007305 */ /* 0x000e30000020f000 */
[----:B------:R-:W1:Y:S01]  /*1ae0*/  F2I.U32.TRUNC.NTZ R4, R4 ;  /* 0x0000000400047305 */ /* 0x000e62000020f000 */
[----:B0-----:R-:W-:-:S07]  /*1af0*/  PRMT R8, R0, 0x7610, R8 ;  /* 0x0000761000087816 */ /* 0x001fce0000000008 */
[----:B------:R-:W0:Y:S01]  /*1b00*/  F2I.U32.TRUNC.NTZ R5, R5 ;  /* 0x0000000500057305 */ /* 0x000e22000020f000 */
[----:B-1----:R-:W-:Y:S02]  /*1b10*/  PRMT R7, R4, 0x7610, R7 ;  /* 0x0000761004077816 */ /* 0x002fe40000000007 */
[----:B0-----:R-:W-:-:S07]  /*1b20*/  PRMT R6, R5, 0x7610, R6 ;  /* 0x0000761005067816 */ /* 0x001fce0000000006 */
.L_x_3:
[----:B------:R-:W0:Y:S01]  /*1b30*/  LDC.64 R4, c[0x0][0x388] ;  /* 0x0000e200ff047b82 */ /* 0x000e220000000a00 */
[----:B------:R-:W-:Y:S02]  /*1b40*/  LOP3.LUT R6, R6, 0xffff, RZ, 0xc0, !PT ;  /* 0x0000ffff06067812 */ /* 0x000fe400078ec0ff */
[----:B------:R-:W-:Y:S02]  /*1b50*/  LOP3.LUT R7, R7, 0xffff, RZ, 0xc0, !PT ;  /* 0x0000ffff07077812 */ /* 0x000fe400078ec0ff */
[----:B------:R-:W-:Y:S02]  /*1b60*/  LOP3.LUT R8, R8, 0xffff, RZ, 0xc0, !PT ;  /* 0x0000ffff08087812 */ /* 0x000fe400078ec0ff */
[----:B------:R-:W-:Y:S02]  /*1b70*/  PRMT R6, R6, 0x3340, R1 ;  /* 0x0000334006067816 */ /* 0x000fe40000000001 */
[----:B------:R-:W-:-:S04]  /*1b80*/  PRMT R7, R8, 0x3340, R7 ;  /* 0x0000334008077816 */ /* 0x000fc80000000007 */
[----:B------:R-:W-:-:S04]  /*1b90*/  PRMT R6, R7, 0x5410, R6 ;  /* 0x0000541007067816 */ /* 0x000fc80000000006 */
[----:B------:R-:W-:Y:S01]  /*1ba0*/  PRMT R3, R6, 0x7210, R3 ;  /* 0x0000721006037816 */ /* 0x000fe20000000003 */
[----:B0-----:R-:W-:-:S05]  /*1bb0*/  IMAD.WIDE R4, R2, 0x4, R4 ;  /* 0x0000000402047825 */ /* 0x001fca00078e0204 */
[----:B------:R-:W-:Y:S01]  /*1bc0*/  STG.E desc[UR14][R4.64], R3 ;  /* 0x0000000304007986 */ /* 0x000fe2000c10190e */
[----:B------:R-:W-:Y:S05]  /*1bd0*/  EXIT ;  /* 0x000000000000794d */ /* 0x000fea0003800000 */
        .weak           $__internal_0_$__cuda_sm20_sqrt_rn_f32_slowpath
        .type           $__internal_0_$__cuda_sm20_sqrt_rn_f32_slowpath,@function
        .size           $__internal_0_$__cuda_sm20_sqrt_rn_f32_slowpath,($__internal_1_$__cuda_sm3x_div_rn_noftz_f32_slowpath - $__internal_0_$__cuda_sm20_sqrt_rn_f32_slowpath)
$__internal_0_$__cuda_sm20_sqrt_rn_f32_slowpath:
[----:B------:R-:W-:-:S13]  /*1be0*/  LOP3.LUT P0, RZ, R0, 0x7fffffff, RZ, 0xc0, !PT ;  /* 0x7fffffff00ff7812 */ /* 0x000fda000780c0ff */
[----:B------:R-:W-:Y:S01]  /*1bf0*/  @!P0 MOV R4, R0 ;  /* 0x0000000000048202 */ /* 0x000fe20000000f00 */
[----:B------:R-:W-:Y:S06]  /*1c00*/  @!P0 BRA `(.L_x_23) ;  /* 0x0000000000408947 */ /* 0x000fec0003800000 */
[----:B------:R-:W-:-:S13]  /*1c10*/  FSETP.GEU.FTZ.AND P0, PT, R0, RZ, PT ;  /* 0x000000ff0000720b */ /* 0x000fda0003f1e000 */
[----:B------:R-:W-:Y:S01]  /*1c20*/  @!P0 MOV R4, 0x7fffffff ;  /* 0x7fffffff00048802 */ /* 0x000fe20000000f00 */
[----:B------:R-:W-:Y:S06]  /*1c30*/  @!P0 BRA `(.L_x_23) ;  /* 0x0000000000348947 */ /* 0x000fec0003800000 */
[----:B------:R-:W-:-:S13]  /*1c40*/  FSETP.GTU.FTZ.AND P0, PT, |R0|, +INF , PT ;  /* 0x7f8000000000780b */ /* 0x000fda0003f1c200 */
[----:B------:R-:W-:Y:S01]  /*1c50*/  @P0 FADD.FTZ R4, R0, 1 ;  /* 0x3f80000000040421 */ /* 0x000fe20000010000 */
[----:B------:R-:W-:Y:S06]  /*1c60*/  @P0 BRA `(.L_x_23) ;  /* 0x0000000000280947 */ /* 0x000fec0003800000 */
[----:B------:R-:W-:-:S13]  /*1c70*/  FSETP.NEU.FTZ.AND P0, PT, |R0|, +INF , PT ;  /* 0x7f8000000000780b */ /* 0x000fda0003f1d200 */
[----:B------:R-:W-:-:S04]  /*1c80*/  @P0 FFMA R5, R0, 1.84467440737095516160e+19, RZ ;  /* 0x5f80000000050823 */ /* 0x000fc800000000ff */
[----:B------:R-:W0:Y:S02]  /*1c90*/  @P0 MUFU.RSQ R4, R5 ;  /* 0x0000000500040308 */ /* 0x000e240000001400 */
[----:B0-----:R-:W-:Y:S01]  /*1ca0*/  @P0 FMUL.FTZ R6, R5, R4 ;  /* 0x0000000405060220 */ /* 0x001fe20000410000 */
[----:B------:R-:W-:Y:S01]  /*1cb0*/  @P0 FMUL.FTZ R8, R4, 0.5 ;  /* 0x3f00000004080820 */ /* 0x000fe20000410000 */
[----:B------:R-:W-:Y:S02]  /*1cc0*/  @!P0 IMAD.MOV.U32 R4, RZ, RZ, R0 ;  /* 0x000000ffff048224 */ /* 0x000fe400078e0000 */
[----:B------:R-:W-:-:S04]  /*1cd0*/  @P0 FADD.FTZ R7, -R6, -RZ ;  /* 0x800000ff06070221 */ /* 0x000fc80000010100 */
[----:B------:R-:W-:-:S04]  /*1ce0*/  @P0 FFMA R7, R6, R7, R5 ;  /* 0x0000000706070223 */ /* 0x000fc80000000005 */
[----:B------:R-:W-:-:S04]  /*1cf0*/  @P0 FFMA R7, R7, R8, R6 ;  /* 0x0000000807070223 */ /* 0x000fc80000000006 */
[----:B------:R-:W-:-:S07]  /*1d00*/  @P0 FMUL.FTZ R4, R7, 2.3283064365386962891e-10 ;  /* 0x2f80000007040820 */ /* 0x000fce0000410000 */
.L_x_23:
[----:B------:R-:W-:Y:S01]  /*1d10*/  MOV R0, R4 ;  /* 0x0000000400007202 */ /* 0x000fe20000000f00 */
[----:B------:R-:W-:Y:S01]  /*1d20*/  IMAD.MOV.U32 R5, RZ, RZ, 0x0 ;  /* 0x00000000ff057424 */ /* 0x000fe200078e00ff */
[----:B------:R-:W-:-:S04]  /*1d30*/  MOV R4, R9 ;  /* 0x0000000900047202 */ /* 0x000fc80000000f00 */
[----:B------:R-:W-:Y:S05]  /*1d40*/  RET.REL.NODEC R4 `(videoFilterKernel) ;  /* 0xffffffe004ac7950 */ /* 0x000fea0003c3ffff */
        .weak           $__internal_1_$__cuda_sm3x_div_rn_noftz_f32_slowpath
        .type           $__internal_1_$__cuda_sm3x_div_rn_noftz_f32_slowpath,@function
        .size           $__internal_1_$__cuda_sm3x_div_rn_noftz_f32_slowpath,(.L_x_43 - $__internal_1_$__cuda_sm3x_div_rn_noftz_f32_slowpath)
$__internal_1_$__cuda_sm3x_div_rn_noftz_f32_slowpath:
[----:B------:R-:W-:Y:S02]  /*1d50*/  SHF.R.U32.HI R11, RZ, 0x17, R0 ;  /* 0x00000017ff0b7819 */ /* 0x000fe40000011600 */
[----:B------:R-:W-:Y:S02]  /*1d60*/  MOV R12, R0 ;  /* 0x00000000000c7202 */ /* 0x000fe40000000f00 */
[----:B------:R-:W-:-:S04]  /*1d70*/  LOP3.LUT R11, R11, 0xff, RZ, 0xc0, !PT ;  /* 0x000000ff0b0b7812 */ /* 0x000fc800078ec0ff */
[----:B------:R-:W-:-:S04]  /*1d80*/  IADD3 R14, PT, PT, R11, -0x1, RZ ;  /* 0xffffffff0b0e7810 */ /* 0x000fc80007ffe0ff */
[----:B------:R-:W-:-:S13]  /*1d90*/  ISETP.GT.U32.OR P0, PT, R14, 0xfd, !PT ;  /* 0x000000fd0e00780c */ /* 0x000fda0007f04470 */
[----:B------:R-:W-:Y:S01]  /*1da0*/  @!P0 IMAD.MOV.U32 R13, RZ, RZ, RZ ;  /* 0x000000ffff0d8224 */ /* 0x000fe200078e00ff */
[----:B------:R-:W-:Y:S06]  /*1db0*/  @!P0 BRA `(.L_x_24) ;  /* 0x00000000003c8947 */ /* 0x000fec0003800000 */
[----:B------:R-:W-:-:S13]  /*1dc0*/  FSETP.GTU.FTZ.AND P0, PT, |R0|, +INF , PT ;  /* 0x7f8000000000780b */ /* 0x000fda0003f1c200 */
[----:B------:R-:W-:Y:S05]  /*1dd0*/  @P0 BRA `(.L_x_25) ;  /* 0x0000000400280947 */ /* 0x000fea0003800000 */
[----:B------:R-:W-:-:S05]  /*1de0*/  HFMA2 R13, -RZ, RZ, 2.5625, 0 ;  /* 0x41200000ff0d7431 */ /* 0x000fca00000001ff */
[----:B------:R-:W-:-:S13]  /*1df0*/  LOP3.LUT P0, RZ, R13, 0x7fffffff, R12, 0xc8, !PT ;  /* 0x7fffffff0dff7812 */ /* 0x000fda000780c80c */
[----:B------:R-:W-:Y:S05]  /*1e00*/  @!P0 BRA `(.L_x_26) ;  /* 0x0000000400148947 */ /* 0x000fea0003800000 */
[----:B------:R-:W-:-:S13]  /*1e10*/  LOP3.LUT P0, RZ, R12, 0x7fffffff, RZ, 0xc0, !PT ;  /* 0x7fffffff0cff7812 */ /* 0x000fda000780c0ff */
[----:B------:R-:W-:Y:S05]  /*1e20*/  @!P0 BRA `(.L_x_27) ;  /* 0x0000000400048947 */ /* 0x000fea0003800000 */
[----:B------:R-:W-:Y:S02]  /*1e30*/  FSETP.NEU.FTZ.AND P0, PT, |R0|, +INF , PT ;  /* 0x7f8000000000780b */ /* 0x000fe40003f1d200 */
[----:B------:R-:W-:-:S04]  /*1e40*/  LOP3.LUT P1, RZ, R13, 0x7fffffff, RZ, 0xc0, !PT ;  /* 0x7fffffff0dff7812 */ /* 0x000fc8000782c0ff */
[----:B------:R-:W-:-:S13]  /*1e50*/  PLOP3.LUT P0, PT, P0, P1, PT, 0x2f, 0xf2 ;  /* 0x0000000000f2781c */ /* 0x000fda0000702577 */
[----:B------:R-:W-:Y:S05]  /*1e60*/  @P0 BRA `(.L_x_28) ;  /* 0x0000000000e80947 */ /* 0x000fea0003800000 */
[----:B------:R-:W-:-:S13]  /*1e70*/  ISETP.GE.AND P0, PT, R14, RZ, PT ;  /* 0x000000ff0e00720c */ /* 0x000fda0003f06270 */
[----:B------:R-:W-:Y:S01]  /*1e80*/  @P0 MOV R13, RZ ;  /* 0x000000ff000d0202 */ /* 0x000fe20000000f00 */
[----:B------:R-:W-:Y:S01]  /*1e90*/  @!P0 FFMA R12, R0, 1.84467440737095516160e+19, RZ ;  /* 0x5f800000000c8823 */ /* 0x000fe200000000ff */
[----:B------:R-:W-:-:S07]  /*1ea0*/  @!P0 IMAD.MOV.U32 R13, RZ, RZ, -0x40 ;  /* 0xffffffc0ff0d8424 */ /* 0x000fce00078e00ff */
.L_x_24:
[----:B------:R-:W-:Y:S01]  /*1eb0*/  UMOV UR4, 0x41200000 ;  /* 0x4120000000047882 */ /* 0x000fe20000000000 */
[----:B------:R-:W-:Y:S01]  /*1ec0*/  IADD3 R11, PT, PT, R11, -0x7f, RZ ;  /* 0xffffff810b0b7810 */ /* 0x000fe20007ffe0ff */
[----:B------:R-:W-:-:S03]  /*1ed0*/  UIADD3 UR4, UPT, UPT, UR4, -0x1800000, URZ ;  /* 0xfe80000004047890 */ /* 0x000fc6000fffe0ff */
[----:B------:R-:W-:Y:S01]  /*1ee0*/  IADD3 R13, PT, PT, R13, -0x3, R11 ;  /* 0xfffffffd0d0d7810 */ /* 0x000fe20007ffe00b */
[----:B------:R-:W-:Y:S02]  /*1ef0*/  IMAD R0, R11, -0x800000, R12 ;  /* 0xff8000000b007824 */ /* 0x000fe400078e020c */
[----:B------:R-:W-:-:S03]  /*1f00*/  FADD.FTZ R15, -RZ, -UR4 ;  /* 0x80000004ff0f7e21 */ /* 0x000fc60008010100 */
[----:B------:R-:W0:Y:S02]  /*1f10*/  MUFU.RCP R14, UR4 ;  /* 0x00000004000e7d08 */ /* 0x000e240008001000 */
[----:B0-----:R-:W-:-:S04]  /*1f20*/  FFMA R17, R14, R15, 1 ;  /* 0x3f8000000e117423 */ /* 0x001fc8000000000f */
[----:B------:R-:W-:-:S04]  /*1f30*/  FFMA R17, R14, R17, R14 ;  /* 0x000000110e117223 */ /* 0x000fc8000000000e */
[----:B------:R-:W-:-:S04]  /*1f40*/  FFMA R12, R0, R17, RZ ;  /* 0x00000011000c7223 */ /* 0x000fc800000000ff */
[----:B------:R-:W-:-:S04]  /*1f50*/  FFMA R14, R15, R12, R0 ;  /* 0x0000000c0f0e7223 */ /* 0x000fc80000000000 */
[----:B------:R-:W-:-:S04]  /*1f60*/  FFMA R14, R17, R14, R12 ;  /* 0x0000000e110e7223 */ /* 0x000fc8000000000c */
[----:B------:R-:W-:-:S04]  /*1f70*/  FFMA R15, R15, R14, R0 ;  /* 0x0000000e0f0f7223 */ /* 0x000fc80000000000 */
[----:B------:R-:W-:-:S05]  /*1f80*/  FFMA R0, R17, R15, R14 ;  /* 0x0000000f11007223 */ /* 0x000fca000000000e */
[----:B------:R-:W-:-:S04]  /*1f90*/  SHF.R.U32.HI R12, RZ, 0x17, R0 ;  /* 0x00000017ff0c7819 */ /* 0x000fc80000011600 */
[----:B------:R-:W-:-:S04]  /*1fa0*/  LOP3.LUT R12, R12, 0xff, RZ, 0xc0, !PT ;  /* 0x000000ff0c0c7812 */ /* 0x000fc800078ec0ff */
[----:B------:R-:W-:-:S05]  /*1fb0*/  IADD3 R16, PT, PT, R12, R13, RZ ;  /* 0x0000000d0c107210 */ /* 0x000fca0007ffe0ff */
[----:B------:R-:W-:-:S05]  /*1fc0*/  VIADD R11, R16, 0xffffffff ;  /* 0xffffffff100b7836 */ /* 0x000fca0000000000 */
[----:B------:R-:W-:-:S13]  /*1fd0*/  ISETP.GE.U32.AND P0, PT, R11, 0xfe, PT ;  /* 0x000000fe0b00780c */ /* 0x000fda0003f06070 */
[----:B------:R-:W-:Y:S05]  /*1fe0*/  @!P0 BRA `(.L_x_29) ;  /* 0x0000000000808947 */ /* 0x000fea0003800000 */
[----:B------:R-:W-:-:S13]  /*1ff0*/  ISETP.GT.AND P0, PT, R16, 0xfe, PT ;  /* 0x000000fe1000780c */ /* 0x000fda0003f04270 */
[----:B------:R-:W-:Y:S05]  /*2000*/  @P0 BRA `(.L_x_30) ;  /* 0x00000000006c0947 */ /* 0x000fea0003800000 */
[----:B------:R-:W-:-:S13]  /*2010*/  ISETP.GE.AND P0, PT, R16, 0x1, PT ;  /* 0x000000011000780c */ /* 0x000fda0003f06270 */
[----:B------:R-:W-:Y:S05]  /*2020*/  @P0 BRA `(.L_x_31) ;  /* 0x0000000000980947 */ /* 0x000fea0003800000 */
[----:B------:R-:W-:Y:S02]  /*2030*/  ISETP.GE.AND P0, PT, R16, -0x18, PT ;  /* 0xffffffe81000780c */ /* 0x000fe40003f06270 */
[----:B------:R-:W-:-:S11]  /*2040*/  LOP3.LUT R0, R0, 0x80000000, RZ, 0xc0, !PT ;  /* 0x8000000000007812 */ /* 0x000fd600078ec0ff */
[----:B------:R-:W-:Y:S05]  /*2050*/  @!P0 BRA `(.L_x_31) ;  /* 0x00000000008c8947 */ /* 0x000fea0003800000 */
[CCC-:B------:R-:W-:Y:S01]  /*2060*/  FFMA.RZ R11, R17.reuse, R15.reuse, R14.reuse ;  /* 0x0000000f110b7223 */ /* 0x1c0fe2000000c00e */
[-CC-:B------:R-:W-:Y:S01]  /*2070*/  FFMA.RM R12, R17, R15.reuse, R14.reuse ;  /* 0x0000000f110c7223 */ /* 0x180fe2000000400e */
[C---:B------:R-:W-:Y:S02]  /*2080*/  ISETP.NE.AND P2, PT, R16.reuse, RZ, PT ;  /* 0x000000ff1000720c */ /* 0x040fe40003f45270 */
[C---:B------:R-:W-:Y:S02]  /*2090*/  ISETP.NE.AND P1, PT, R16.reuse, RZ, PT ;  /* 0x000000ff1000720c */ /* 0x040fe40003f25270 */
[----:B------:R-:W-:Y:S01]  /*20a0*/  LOP3.LUT R13, R11, 0x7fffff, RZ, 0xc0, !PT ;  /* 0x007fffff0b0d7812 */ /* 0x000fe200078ec0ff */
[----:B------:R-:W-:Y:S01]  /*20b0*/  FFMA.RP R11, R17, R15, R14 ;  /* 0x0000000f110b7223 */ /* 0x000fe2000000800e */
[----:B------:R-:W-:Y:S02]  /*20c0*/  IADD3 R14, PT, PT, R16, 0x20, RZ ;  /* 0x00000020100e7810 */ /* 0x000fe40007ffe0ff */
[----:B------:R-:W-:-:S02]  /*20d0*/  LOP3.LUT R13, R13, 0x800000, RZ, 0xfc, !PT ;  /* 0x008000000d0d7812 */ /* 0x000fc400078efcff */
[----:B------:R-:W-:Y:S02]  /*20e0*/  IADD3 R15, PT, PT, -R16, RZ, RZ ;  /* 0x000000ff100f7210 */ /* 0x000fe40007ffe1ff */
[----:B------:R-:W-:Y:S02]  /*20f0*/  SHF.L.U32 R14, R13, R14, RZ ;  /* 0x0000000e0d0e7219 */ /* 0x000fe400000006ff */
[----:B------:R-:W-:Y:S02]  /*2100*/  FSETP.NEU.FTZ.AND P0, PT, R11, R12, PT ;  /* 0x0000000c0b00720b */ /* 0x000fe40003f1d000 */
[----:B------:R-:W-:Y:S02]  /*2110*/  SEL R12, R15, RZ, P2 ;  /* 0x000000ff0f0c7207 */ /* 0x000fe40001000000 */
[----:B------:R-:W-:Y:S02]  /*2120*/  ISETP.NE.AND P1, PT, R14, RZ, P1 ;  /* 0x000000ff0e00720c */ /* 0x000fe40000f25270 */
[----:B------:R-:W-:-:S02]  /*2130*/  SHF.R.U32.HI R12, RZ, R12, R13 ;  /* 0x0000000cff0c7219 */ /* 0x000fc4000001160d */
[----:B------:R-:W-:Y:S02]  /*2140*/  PLOP3.LUT P0, PT, P0, P1, PT, 0xf8, 0x8f ;  /* 0x00000000008f781c */ /* 0x000fe40000703f70 */
[----:B------:R-:W-:Y:S02]  /*2150*/  SHF.R.U32.HI R14, RZ, 0x1, R12 ;  /* 0x00000001ff0e7819 */ /* 0x000fe4000001160c */
[----:B------:R-:W-:-:S04]  /*2160*/  SEL R11, RZ, 0x1, !P0 ;  /* 0x00000001ff0b7807 */ /* 0x000fc80004000000 */
[----:B------:R-:W-:-:S04]  /*2170*/  LOP3.LUT R11, R11, 0x1, R14, 0xf8, !PT ;  /* 0x000000010b0b7812 */ /* 0x000fc800078ef80e */
[----:B------:R-:W-:-:S05]  /*2180*/  LOP3.LUT R11, R11, R12, RZ, 0xc0, !PT ;  /* 0x0000000c0b0b7212 */ /* 0x000fca00078ec0ff */
[----:B------:R-:W-:-:S05]  /*2190*/  IMAD.IADD R11, R14, 0x1, R11 ;  /* 0x000000010e0b7824 */ /* 0x000fca00078e020b */
[----:B------:R-:W-:Y:S01]  /*21a0*/  LOP3.LUT R0, R11, R0, RZ, 0xfc, !PT ;  /* 0x000000000b007212 */ /* 0x000fe200078efcff */
[----:B------:R-:W-:Y:S06]  /*21b0*/  BRA `(.L_x_31) ;  /* 0x0000000000347947 */ /* 0x000fec0003800000 */
.L_x_30:
[----:B------:R-:W-:-:S04]  /*21c0*/  LOP3.LUT R0, R0, 0x80000000, RZ, 0xc0, !PT ;  /* 0x8000000000007812 */ /* 0x000fc800078ec0ff */
[----:B------:R-:W-:Y:S01]  /*21d0*/  LOP3.LUT R0, R0, 0x7f800000, RZ, 0xfc, !PT ;  /* 0x7f80000000007812 */ /* 0x000fe200078efcff */
[----:B------:R-:W-:Y:S06]  /*21e0*/  BRA `(.L_x_31) ;  /* 0x0000000000287947 */ /* 0x000fec0003800000 */
.L_x_29:
[----:B------:R-:W-:Y:S01]  /*21f0*/  LEA R0, R13, R0, 0x17 ;  /* 0x000000000d007211 */ /* 0x000fe200078eb8ff */
[----:B------:R-:W-:Y:S06]  /*2200*/  BRA `(.L_x_31) ;  /* 0x0000000000207947 */ /* 0x000fec0003800000 */
.L_x_28:
[----:B------:R-:W-:-:S04]  /*2210*/  LOP3.LUT R0, R13, 0x80000000, R12, 0x48, !PT ;  /* 0x800000000d007812 */ /* 0x000fc800078e480c */
[----:B------:R-:W-:Y:S01]  /*2220*/  LOP3.LUT R0, R0, 0x7f800000, RZ, 0xfc, !PT ;  /* 0x7f80000000007812 */ /* 0x000fe200078efcff */
[----:B------:R-:W-:Y:S06]  /*2230*/  BRA `(.L_x_31) ;  /* 0x0000000000147947 */ /* 0x000fec0003800000 */
.L_x_27:
[----:B------:R-:W-:Y:S01]  /*2240*/  LOP3.LUT R0, R13, 0x80000000, R12, 0x48, !PT ;  /* 0x800000000d007812 */ /* 0x000fe200078e480c */
[----:B------:R-:W-:Y:S06]  /*2250*/  BRA `(.L_x_31) ;  /* 0x00000000000c7947 */ /* 0x000fec0003800000 */
.L_x_26:
[----:B------:R-:W0:Y:S01]  /*2260*/  MUFU.RSQ R0, -QNAN ;  /* 0xffc0000000007908 */ /* 0x000e220000001400 */
[----:B------:R-:W-:Y:S05]  /*2270*/  BRA `(.L_x_31) ;  /* 0x0000000000047947 */ /* 0x000fea0003800000 */
.L_x_25:
[----:B------:R-:W-:-:S07]  /*2280*/  FADD.FTZ R0, R0, 10 ;  /* 0x4120000000007421 */ /* 0x000fce0000010000 */
.L_x_31:
[----:B------:R-:W-:-:S04]  /*2290*/  HFMA2 R11, -RZ, RZ, 0, 0 ;  /* 0x00000000ff0b7431 */ /* 0x000fc800000001ff */
[----:B0-----:R-:W-:Y:S05]  /*22a0*/  RET.REL.NODEC R10 `(videoFilterKernel) ;  /* 0xffffffdc0a547950 */ /* 0x001fea0003c3ffff */
.L_x_32:
[----:B------:R-:W-:-:S00]  /*22b0*/  BRA `(.L_x_32) ;  /* 0xfffffffc00fc7947 */ /* 0x000fc0000383ffff */
[----:B------:R-:W-:-:S00]  /*22c0*/  NOP ;  /* 0x0000000000007918 */ /* 0x000fc00000000000 */
        /* <DEDUP_REMOVED lines=11> */
.L_x_43:


//--------------------- .nv.shared.videoFilterKernel --------------------------
	.section	.nv.shared.videoFilterKernel,"aw",@nobits
	.sectionflags	@""
	.align	4
.nv.shared.videoFilterKernel:
	.zero		5824


//--------------------- .nv.shared.reserved.0     --------------------------
	.section	.nv.shared.reserved.0,"aw",@nobits
	.weak		__nv_reservedSMEM_offset_0_alias
	.size		__nv_reservedSMEM_offset_0_alias, 0, 64
	.other		__nv_reservedSMEM_offset_0_alias,@"STO_CUDA_RESERVED_SHARED STV_DEFAULT"
__nv_reservedSMEM_offset_0_alias:
	.zero		0
	.zero		64


//--------------------- .nv.constant0.videoFilterKernel --------------------------
	.section	.nv.constant0.videoFilterKernel,"a",@progbits
	.sectionflags	@""
	.align	4
.nv.constant0.videoFilterKernel:
	.zero		928


//--------------------- SYMBOLS --------------------------

	.type		.nv.reservedSmem.offset0,@object
	.size		.nv.reservedSmem.offset0,0x4
	.type		.nv.reservedSmem.cap,@object
	.size		.nv.reservedSmem.cap,0x4
